//
// Generated by NVIDIA NVVM Compiler
//
// Compiler Build ID: CL-36424714
// Cuda compilation tools, release 13.0, V13.0.88
// Based on NVVM 20.0.0
//

.version 9.0
.target sm_100
.address_size 64

	// .globl	_Z8kernel9DPii
.extern .func  (.param .b32 func_retval0) vprintf
(
	.param .b64 vprintf_param_0,
	.param .b64 vprintf_param_1
)
;
.global .align 1 .b8 $str[14] = {97, 114, 114, 91, 37, 100, 93, 32, 61, 32, 37, 100, 10};
.global .align 1 .b8 $str$1[63] = {116, 104, 114, 101, 97, 100, 91, 37, 100, 93, 91, 37, 100, 93, 91, 37, 100, 93, 58, 58, 58, 32, 116, 104, 114, 101, 97, 100, 32, 61, 61, 32, 37, 100, 32, 58, 32, 98, 108, 111, 99, 107, 32, 61, 61, 32, 37, 100, 32, 58, 32, 119, 97, 114, 112, 32, 61, 61, 32, 37, 100, 10};

.visible .entry _Z8kernel9DPii(
	.param .u64 .ptr .align 1 _Z8kernel9DPii_param_0,
	.param .u32 _Z8kernel9DPii_param_1
)
{
	.local .align 8 .b8 	__local_depot0[8];
	.reg .b64 	%SP;
	.reg .b64 	%SPL;
	.reg .pred 	%p<2>;
	.reg .b32 	%r<24>;
	.reg .b64 	%rd<9>;

	mov.u64 	%SPL, __local_depot0;
	cvta.local.u64 	%SP, %SPL;
	ld.param.u64 	%rd1, [_Z8kernel9DPii_param_0];
	ld.param.u32 	%r2, [_Z8kernel9DPii_param_1];
	mov.u32 	%r3, %ctaid.z;
	mov.u32 	%r4, %nctaid.y;
	mov.u32 	%r5, %nctaid.x;
	mov.u32 	%r6, %ntid.z;
	mov.u32 	%r7, %ntid.y;
	mov.u32 	%r8, %ntid.x;
	mul.lo.s32 	%r9, %r3, %r4;
	mul.lo.s32 	%r10, %r9, %r5;
	mov.u32 	%r11, %ctaid.y;
	mul.lo.s32 	%r12, %r11, %r5;
	mov.u32 	%r13, %ctaid.x;
	mov.u32 	%r14, %tid.z;
	mov.u32 	%r15, %tid.y;
	mov.u32 	%r16, %tid.x;
	mad.lo.s32 	%r17, %r13, %r6, %r14;
	mad.lo.s32 	%r18, %r12, %r6, %r17;
	mad.lo.s32 	%r19, %r10, %r6, %r18;
	mad.lo.s32 	%r20, %r19, %r7, %r15;
	mad.lo.s32 	%r1, %r20, %r8, %r16;
	setp.ge.s32 	%p1, %r1, %r2;
	@%p1 bra 	$L__BB0_2;
	add.u64 	%rd2, %SP, 0;
	add.u64 	%rd3, %SPL, 0;
	cvta.to.global.u64 	%rd4, %rd1;
	mul.wide.s32 	%rd5, %r1, 4;
	add.s64 	%rd6, %rd4, %rd5;
	ld.global.u32 	%r21, [%rd6];
	st.local.v2.u32 	[%rd3], {%r1, %r21};
	mov.u64 	%rd7, $str;
	cvta.global.u64 	%rd8, %rd7;
	{ // callseq 0, 0
	.param .b64 param0;
	st.param.b64 	[param0], %rd8;
	.param .b64 param1;
	st.param.b64 	[param1], %rd2;
	.param .b32 retval0;
	call.uni (retval0), 
	vprintf, 
	(
	param0, 
	param1
	);
	ld.param.b32 	%r22, [retval0];
	} // callseq 0
$L__BB0_2:
	ret;

}
	// .globl	_Z9sum_arrayPiS_S_i
.visible .entry _Z9sum_arrayPiS_S_i(
	.param .u64 .ptr .align 1 _Z9sum_arrayPiS_S_i_param_0,
	.param .u64 .ptr .align 1 _Z9sum_arrayPiS_S_i_param_1,
	.param .u64 .ptr .align 1 _Z9sum_arrayPiS_S_i_param_2,
	.param .u32 _Z9sum_arrayPiS_S_i_param_3
)
{
	.reg .pred 	%p<2>;
	.reg .b32 	%r<9>;
	.reg .b64 	%rd<11>;

	ld.param.u64 	%rd1, [_Z9sum_arrayPiS_S_i_param_0];
	ld.param.u64 	%rd2, [_Z9sum_arrayPiS_S_i_param_1];
	ld.param.u64 	%rd3, [_Z9sum_arrayPiS_S_i_param_2];
	ld.param.u32 	%r2, [_Z9sum_arrayPiS_S_i_param_3];
	mov.u32 	%r3, %ctaid.x;
	mov.u32 	%r4, %ntid.x;
	mov.u32 	%r5, %tid.x;
	mad.lo.s32 	%r1, %r3, %r4, %r5;
	setp.ge.s32 	%p1, %r1, %r2;
	@%p1 bra 	$L__BB1_2;
	cvta.to.global.u64 	%rd4, %rd1;
	cvta.to.global.u64 	%rd5, %rd2;
	cvta.to.global.u64 	%rd6, %rd3;
	mul.wide.s32 	%rd7, %r1, 4;
	add.s64 	%rd8, %rd4, %rd7;
	ld.global.u32 	%r6, [%rd8];
	add.s64 	%rd9, %rd5, %rd7;
	ld.global.u32 	%r7, [%rd9];
	add.s32 	%r8, %r7, %r6;
	add.s64 	%rd10, %rd6, %rd7;
	st.global.u32 	[%rd10], %r8;
$L__BB1_2:
	ret;

}
	// .globl	_Z10sum_arraysPiS_S_S_i
.visible .entry _Z10sum_arraysPiS_S_S_i(
	.param .u64 .ptr .align 1 _Z10sum_arraysPiS_S_S_i_param_0,
	.param .u64 .ptr .align 1 _Z10sum_arraysPiS_S_S_i_param_1,
	.param .u64 .ptr .align 1 _Z10sum_arraysPiS_S_S_i_param_2,
	.param .u64 .ptr .align 1 _Z10sum_arraysPiS_S_S_i_param_3,
	.param .u32 _Z10sum_arraysPiS_S_S_i_param_4
)
{
	.reg .pred 	%p<2>;
	.reg .b32 	%r<11>;
	.reg .b64 	%rd<14>;

	ld.param.u64 	%rd1, [_Z10sum_arraysPiS_S_S_i_param_0];
	ld.param.u64 	%rd2, [_Z10sum_arraysPiS_S_S_i_param_1];
	ld.param.u64 	%rd3, [_Z10sum_arraysPiS_S_S_i_param_2];
	ld.param.u64 	%rd4, [_Z10sum_arraysPiS_S_S_i_param_3];
	ld.param.u32 	%r2, [_Z10sum_arraysPiS_S_S_i_param_4];
	mov.u32 	%r3, %ctaid.x;
	mov.u32 	%r4, %ntid.x;
	mov.u32 	%r5, %tid.x;
	mad.lo.s32 	%r1, %r3, %r4, %r5;
	setp.ge.s32 	%p1, %r1, %r2;
	@%p1 bra 	$L__BB2_2;
	cvta.to.global.u64 	%rd5, %rd1;
	cvta.to.global.u64 	%rd6, %rd2;
	cvta.to.global.u64 	%rd7, %rd3;
	cvta.to.global.u64 	%rd8, %rd4;
	mul.wide.s32 	%rd9, %r1, 4;
	add.s64 	%rd10, %rd5, %rd9;
	ld.global.u32 	%r6, [%rd10];
	add.s64 	%rd11, %rd6, %rd9;
	ld.global.u32 	%r7, [%rd11];
	add.s32 	%r8, %r7, %r6;
	add.s64 	%rd12, %rd7, %rd9;
	ld.global.u32 	%r9, [%rd12];
	add.s32 	%r10, %r8, %r9;
	add.s64 	%rd13, %rd8, %rd9;
	st.global.u32 	[%rd13], %r10;
$L__BB2_2:
	ret;

}
	// .globl	_Z11warpDetailsv
.visible .entry _Z11warpDetailsv()
{
	.local .align 8 .b8 	__local_depot3[24];
	.reg .b64 	%SP;
	.reg .b64 	%SPL;
	.reg .pred 	%p<2>;
	.reg .b32 	%r<16>;
	.reg .b64 	%rd<5>;

	mov.u64 	%SPL, __local_depot3;
	cvta.local.u64 	%SP, %SPL;
	add.u64 	%rd1, %SP, 0;
	add.u64 	%rd2, %SPL, 0;
	mov.u32 	%r1, %ctaid.y;
	mov.u32 	%r2, %nctaid.x;
	mov.u32 	%r3, %ntid.x;
	mov.u32 	%r4, %ctaid.x;
	mov.u32 	%r5, %tid.x;
	mad.lo.s32 	%r6, %r1, %r2, %r4;
	mad.lo.s32 	%r7, %r6, %r3, %r5;
	shr.u32 	%r8, %r3, 5;
	and.b32  	%r9, %r3, 31;
	setp.ne.s32 	%p1, %r9, 0;
	selp.u32 	%r10, 1, 0, %p1;
	add.s32 	%r11, %r8, %r10;
	shr.u32 	%r12, %r5, 5;
	mad.lo.s32 	%r13, %r11, %r6, %r12;
	st.local.v2.u32 	[%rd2], {%r4, %r1};
	st.local.v2.u32 	[%rd2+8], {%r5, %r7};
	st.local.v2.u32 	[%rd2+16], {%r6, %r13};
	mov.u64 	%rd3, $str$1;
	cvta.global.u64 	%rd4, %rd3;
	{ // callseq 1, 0
	.param .b64 param0;
	st.param.b64 	[param0], %rd4;
	.param .b64 param1;
	st.param.b64 	[param1], %rd1;
	.param .b32 retval0;
	call.uni (retval0), 
	vprintf, 
	(
	param0, 
	param1
	);
	ld.param.b32 	%r14, [retval0];
	} // callseq 1
	ret;

}
	// .globl	_Z13no_divergencev
.visible .entry _Z13no_divergencev()
{


	ret;

}
	// .globl	_Z9divergentv
.visible .entry _Z9divergentv()
{


	ret;

}
	// .globl	_Z12no_reductionPiS_i
.visible .entry _Z12no_reductionPiS_i(
	.param .u64 .ptr .align 1 _Z12no_reductionPiS_i_param_0,
	.param .u64 .ptr .align 1 _Z12no_reductionPiS_i_param_1,
	.param .u32 _Z12no_reductionPiS_i_param_2
)
{
	.reg .pred 	%p<2>;
	.reg .b32 	%r<9>;
	.reg .b64 	%rd<7>;

	ld.param.u64 	%rd1, [_Z12no_reductionPiS_i_param_0];
	ld.param.u64 	%rd2, [_Z12no_reductionPiS_i_param_1];
	ld.param.u32 	%r2, [_Z12no_reductionPiS_i_param_2];
	mov.u32 	%r3, %ctaid.x;
	mov.u32 	%r4, %ntid.x;
	mov.u32 	%r5, %tid.x;
	mad.lo.s32 	%r1, %r3, %r4, %r5;
	setp.ge.s32 	%p1, %r1, %r2;
	@%p1 bra 	$L__BB6_2;
	cvta.to.global.u64 	%rd3, %rd2;
	cvta.to.global.u64 	%rd4, %rd1;
	mul.wide.s32 	%rd5, %r1, 4;
	add.s64 	%rd6, %rd3, %rd5;
	ld.global.u32 	%r6, [%rd6];
	ld.global.u32 	%r7, [%rd4];
	add.s32 	%r8, %r7, %r6;
	st.global.u32 	[%rd4], %r8;
	bar.sync 	0;
$L__BB6_2:
	ret;

}
	// .globl	_Z27neighbored_paired_reductionPiS_i
.visible .entry _Z27neighbored_paired_reductionPiS_i(
	.param .u64 .ptr .align 1 _Z27neighbored_paired_reductionPiS_i_param_0,
	.param .u64 .ptr .align 1 _Z27neighbored_paired_reductionPiS_i_param_1,
	.param .u32 _Z27neighbored_paired_reductionPiS_i_param_2
)
{
	.reg .pred 	%p<6>;
	.reg .b32 	%r<17>;
	.reg .b64 	%rd<11>;

	ld.param.u64 	%rd2, [_Z27neighbored_paired_reductionPiS_i_param_0];
	ld.param.u64 	%rd3, [_Z27neighbored_paired_reductionPiS_i_param_1];
	ld.param.u32 	%r8, [_Z27neighbored_paired_reductionPiS_i_param_2];
	mov.u32 	%r1, %ctaid.x;
	mov.u32 	%r2, %ntid.x;
	mov.u32 	%r3, %tid.x;
	mad.lo.s32 	%r4, %r1, %r2, %r3;
	setp.gt.s32 	%p1, %r4, %r8;
	@%p1 bra 	$L__BB7_8;
	cvta.to.global.u64 	%rd4, %rd2;
	setp.lt.u32 	%p2, %r2, 2;
	mul.wide.s32 	%rd5, %r4, 4;
	add.s64 	%rd1, %rd4, %rd5;
	@%p2 bra 	$L__BB7_6;
	shr.u32 	%r5, %r2, 1;
	mov.b32 	%r16, 1;
$L__BB7_3:
	shl.b32 	%r7, %r16, 1;
	add.s32 	%r10, %r7, -1;
	and.b32  	%r11, %r10, %r4;
	setp.ne.s32 	%p3, %r11, 0;
	@%p3 bra 	$L__BB7_5;
	mul.wide.u32 	%rd6, %r16, 4;
	add.s64 	%rd7, %rd1, %rd6;
	ld.global.u32 	%r12, [%rd7];
	ld.global.u32 	%r13, [%rd1];
	add.s32 	%r14, %r13, %r12;
	st.global.u32 	[%rd1], %r14;
$L__BB7_5:
	bar.sync 	0;
	setp.le.u32 	%p4, %r7, %r5;
	mov.u32 	%r16, %r7;
	@%p4 bra 	$L__BB7_3;
$L__BB7_6:
	setp.ne.s32 	%p5, %r3, 0;
	@%p5 bra 	$L__BB7_8;
	ld.global.u32 	%r15, [%rd1];
	cvta.to.global.u64 	%rd8, %rd3;
	mul.wide.u32 	%rd9, %r1, 4;
	add.s64 	%rd10, %rd8, %rd9;
	st.global.u32 	[%rd10], %r15;
$L__BB7_8:
	ret;

}
	// .globl	_Z12efficientSumPiS_i
.visible .entry _Z12efficientSumPiS_i(
	.param .u64 .ptr .align 1 _Z12efficientSumPiS_i_param_0,
	.param .u64 .ptr .align 1 _Z12efficientSumPiS_i_param_1,
	.param .u32 _Z12efficientSumPiS_i_param_2
)
{
	.reg .pred 	%p<6>;
	.reg .b32 	%r<18>;
	.reg .b64 	%rd<16>;

	ld.param.u64 	%rd5, [_Z12efficientSumPiS_i_param_0];
	ld.param.u64 	%rd4, [_Z12efficientSumPiS_i_param_1];
	ld.param.u32 	%r10, [_Z12efficientSumPiS_i_param_2];
	cvta.to.global.u64 	%rd1, %rd5;
	mov.u32 	%r1, %ctaid.x;
	mov.u32 	%r2, %ntid.x;
	mul.lo.s32 	%r3, %r1, %r2;
	mov.u32 	%r4, %tid.x;
	add.s32 	%r5, %r3, %r4;
	setp.gt.s32 	%p1, %r5, %r10;
	@%p1 bra 	$L__BB8_8;
	cvt.u64.u32 	%rd2, %r3;
	setp.lt.u32 	%p2, %r2, 2;
	@%p2 bra 	$L__BB8_6;
	shl.b64 	%rd6, %rd2, 2;
	add.s64 	%rd3, %rd1, %rd6;
	shr.u32 	%r6, %r2, 1;
	mov.b32 	%r17, 1;
$L__BB8_3:
	shl.b32 	%r8, %r17, 1;
	mul.lo.s32 	%r9, %r8, %r4;
	setp.ge.u32 	%p3, %r9, %r2;
	@%p3 bra 	$L__BB8_5;
	add.s32 	%r12, %r9, %r17;
	mul.wide.u32 	%rd7, %r12, 4;
	add.s64 	%rd8, %rd3, %rd7;
	ld.global.u32 	%r13, [%rd8];
	mul.wide.u32 	%rd9, %r9, 4;
	add.s64 	%rd10, %rd3, %rd9;
	ld.global.u32 	%r14, [%rd10];
	add.s32 	%r15, %r14, %r13;
	st.global.u32 	[%rd10], %r15;
$L__BB8_5:
	bar.sync 	0;
	setp.le.u32 	%p4, %r8, %r6;
	mov.u32 	%r17, %r8;
	@%p4 bra 	$L__BB8_3;
$L__BB8_6:
	setp.ne.s32 	%p5, %r4, 0;
	@%p5 bra 	$L__BB8_8;
	mul.wide.s32 	%rd11, %r5, 4;
	add.s64 	%rd12, %rd1, %rd11;
	ld.global.u32 	%r16, [%rd12];
	cvta.to.global.u64 	%rd13, %rd4;
	mul.wide.u32 	%rd14, %r1, 4;
	add.s64 	%rd15, %rd13, %rd14;
	st.global.u32 	[%rd15], %r16;
$L__BB8_8:
	ret;

}
	// .globl	_Z27reduction_interleaved_pairsPiS_i
.visible .entry _Z27reduction_interleaved_pairsPiS_i(
	.param .u64 .ptr .align 1 _Z27reduction_interleaved_pairsPiS_i_param_0,
	.param .u64 .ptr .align 1 _Z27reduction_interleaved_pairsPiS_i_param_1,
	.param .u32 _Z27reduction_interleaved_pairsPiS_i_param_2
)
{
	.reg .pred 	%p<6>;
	.reg .b32 	%r<14>;
	.reg .b64 	%rd<11>;

	ld.param.u64 	%rd2, [_Z27reduction_interleaved_pairsPiS_i_param_0];
	ld.param.u64 	%rd3, [_Z27reduction_interleaved_pairsPiS_i_param_1];
	ld.param.u32 	%r7, [_Z27reduction_interleaved_pairsPiS_i_param_2];
	mov.u32 	%r1, %tid.x;
	mov.u32 	%r13, %ntid.x;
	mov.u32 	%r3, %ctaid.x;
	mad.lo.s32 	%r4, %r13, %r3, %r1;
	setp.gt.s32 	%p1, %r4, %r7;
	@%p1 bra 	$L__BB9_7;
	cvta.to.global.u64 	%rd4, %rd2;
	setp.lt.u32 	%p2, %r13, 2;
	mul.wide.s32 	%rd5, %r4, 4;
	add.s64 	%rd1, %rd4, %rd5;
	@%p2 bra 	$L__BB9_5;
$L__BB9_2:
	shr.u32 	%r6, %r13, 1;
	setp.ge.u32 	%p3, %r1, %r6;
	@%p3 bra 	$L__BB9_4;
	shl.b32 	%r8, %r6, 2;
	cvt.u64.u32 	%rd6, %r8;
	add.s64 	%rd7, %rd1, %rd6;
	ld.global.u32 	%r9, [%rd7];
	ld.global.u32 	%r10, [%rd1];
	add.s32 	%r11, %r10, %r9;
	st.global.u32 	[%rd1], %r11;
$L__BB9_4:
	bar.sync 	0;
	setp.gt.u32 	%p4, %r13, 3;
	mov.u32 	%r13, %r6;
	@%p4 bra 	$L__BB9_2;
$L__BB9_5:
	setp.ne.s32 	%p5, %r1, 0;
	@%p5 bra 	$L__BB9_7;
	ld.global.u32 	%r12, [%rd1];
	cvta.to.global.u64 	%rd8, %rd3;
	mul.wide.u32 	%rd9, %r3, 4;
	add.s64 	%rd10, %rd8, %rd9;
	st.global.u32 	[%rd10], %r12;
$L__BB9_7:
	ret;

}
	// .globl	_Z27reduction_unrolling_blocks2PiS_i
.visible .entry _Z27reduction_unrolling_blocks2PiS_i(
	.param .u64 .ptr .align 1 _Z27reduction_unrolling_blocks2PiS_i_param_0,
	.param .u64 .ptr .align 1 _Z27reduction_unrolling_blocks2PiS_i_param_1,
	.param .u32 _Z27reduction_unrolling_blocks2PiS_i_param_2
)
{
	.reg .pred 	%p<7>;
	.reg .b32 	%r<24>;
	.reg .b64 	%rd<17>;

	ld.param.u64 	%rd5, [_Z27reduction_unrolling_blocks2PiS_i_param_0];
	ld.param.u64 	%rd4, [_Z27reduction_unrolling_blocks2PiS_i_param_1];
	ld.param.u32 	%r11, [_Z27reduction_unrolling_blocks2PiS_i_param_2];
	cvta.to.global.u64 	%rd1, %rd5;
	mov.u32 	%r1, %tid.x;
	mov.u32 	%r2, %ctaid.x;
	mov.u32 	%r3, %ntid.x;
	mul.lo.s32 	%r12, %r3, %r2;
	shl.b32 	%r4, %r12, 1;
	add.s32 	%r5, %r4, %r1;
	setp.gt.s32 	%p1, %r5, %r11;
	@%p1 bra 	$L__BB10_10;
	mul.wide.s32 	%rd6, %r4, 4;
	add.s64 	%rd2, %rd1, %rd6;
	add.s32 	%r6, %r5, %r3;
	setp.ge.u32 	%p2, %r6, %r11;
	shl.b32 	%r13, %r1, 2;
	cvt.u64.u32 	%rd7, %r13;
	add.s64 	%rd3, %rd2, %rd7;
	@%p2 bra 	$L__BB10_3;
	mul.wide.u32 	%rd8, %r6, 4;
	add.s64 	%rd9, %rd1, %rd8;
	ld.global.u32 	%r14, [%rd9];
	ld.global.u32 	%r15, [%rd3];
	add.s32 	%r16, %r15, %r14;
	st.global.u32 	[%rd3], %r16;
$L__BB10_3:
	bar.sync 	0;
	setp.lt.u32 	%p3, %r3, 2;
	@%p3 bra 	$L__BB10_8;
	shr.u32 	%r7, %r3, 1;
	mov.b32 	%r23, 1;
$L__BB10_5:
	shl.b32 	%r9, %r23, 1;
	mul.lo.s32 	%r10, %r9, %r1;
	setp.ge.u32 	%p4, %r10, %r3;
	@%p4 bra 	$L__BB10_7;
	add.s32 	%r18, %r10, %r23;
	mul.wide.u32 	%rd10, %r18, 4;
	add.s64 	%rd11, %rd2, %rd10;
	ld.global.u32 	%r19, [%rd11];
	mul.wide.u32 	%rd12, %r10, 4;
	add.s64 	%rd13, %rd2, %rd12;
	ld.global.u32 	%r20, [%rd13];
	add.s32 	%r21, %r20, %r19;
	st.global.u32 	[%rd13], %r21;
$L__BB10_7:
	bar.sync 	0;
	setp.le.u32 	%p5, %r9, %r7;
	mov.u32 	%r23, %r9;
	@%p5 bra 	$L__BB10_5;
$L__BB10_8:
	setp.ne.s32 	%p6, %r1, 0;
	@%p6 bra 	$L__BB10_10;
	ld.global.u32 	%r22, [%rd3];
	cvta.to.global.u64 	%rd14, %rd4;
	mul.wide.u32 	%rd15, %r2, 4;
	add.s64 	%rd16, %rd14, %rd15;
	st.global.u32 	[%rd16], %r22;
$L__BB10_10:
	ret;

}
	// .globl	_Z26reduction_unrolling_blocksPiS_ii
.visible .entry _Z26reduction_unrolling_blocksPiS_ii(
	.param .u64 .ptr .align 1 _Z26reduction_unrolling_blocksPiS_ii_param_0,
	.param .u64 .ptr .align 1 _Z26reduction_unrolling_blocksPiS_ii_param_1,
	.param .u32 _Z26reduction_unrolling_blocksPiS_ii_param_2,
	.param .u32 _Z26reduction_unrolling_blocksPiS_ii_param_3
)
{
	.reg .pred 	%p<16>;
	.reg .b32 	%r<223>;
	.reg .b64 	%rd<78>;

	ld.param.u64 	%rd5, [_Z26reduction_unrolling_blocksPiS_ii_param_0];
	ld.param.u32 	%r88, [_Z26reduction_unrolling_blocksPiS_ii_param_2];
	ld.param.u32 	%r89, [_Z26reduction_unrolling_blocksPiS_ii_param_3];
	cvta.to.global.u64 	%rd1, %rd5;
	mov.u32 	%r1, %tid.x;
	mov.u32 	%r2, %ctaid.x;
	mov.u32 	%r3, %ntid.x;
	mul.lo.s32 	%r90, %r2, %r3;
	mul.lo.s32 	%r4, %r90, %r89;
	add.s32 	%r5, %r4, %r1;
	setp.gt.s32 	%p1, %r5, %r88;
	@%p1 bra 	$L__BB11_23;
	mul.wide.s32 	%rd7, %r4, 4;
	add.s64 	%rd2, %rd1, %rd7;
	add.s32 	%r91, %r89, -1;
	mad.lo.s32 	%r92, %r91, %r3, %r5;
	setp.ge.u32 	%p2, %r92, %r88;
	shl.b32 	%r93, %r1, 2;
	cvt.u64.u32 	%rd8, %r93;
	add.s64 	%rd3, %rd2, %rd8;
	@%p2 bra 	$L__BB11_16;
	setp.lt.s32 	%p3, %r89, 1;
	mov.b32 	%r221, 0;
	@%p3 bra 	$L__BB11_15;
	setp.lt.u32 	%p4, %r89, 16;
	mov.b32 	%r213, 0;
	mov.u32 	%r221, %r213;
	@%p4 bra 	$L__BB11_6;
	and.b32  	%r98, %r89, 2147483632;
	neg.s32 	%r207, %r98;
	mul.lo.s32 	%r99, %r2, %r89;
	mad.lo.s32 	%r100, %r3, %r99, %r3;
	add.s32 	%r206, %r1, %r100;
	add.s32 	%r101, %r99, 2;
	mad.lo.s32 	%r205, %r3, %r101, %r1;
	add.s32 	%r102, %r99, 3;
	mad.lo.s32 	%r204, %r3, %r102, %r1;
	add.s32 	%r103, %r99, 4;
	mad.lo.s32 	%r203, %r3, %r103, %r1;
	add.s32 	%r104, %r99, 5;
	mad.lo.s32 	%r202, %r3, %r104, %r1;
	add.s32 	%r105, %r99, 6;
	mad.lo.s32 	%r201, %r3, %r105, %r1;
	add.s32 	%r106, %r99, 7;
	mad.lo.s32 	%r200, %r3, %r106, %r1;
	add.s32 	%r107, %r99, 8;
	mad.lo.s32 	%r199, %r3, %r107, %r1;
	add.s32 	%r108, %r99, 9;
	mad.lo.s32 	%r198, %r3, %r108, %r1;
	add.s32 	%r109, %r99, 10;
	mad.lo.s32 	%r197, %r3, %r109, %r1;
	add.s32 	%r110, %r99, 11;
	mad.lo.s32 	%r196, %r3, %r110, %r1;
	add.s32 	%r111, %r99, 12;
	mad.lo.s32 	%r195, %r3, %r111, %r1;
	add.s32 	%r112, %r99, 13;
	mad.lo.s32 	%r194, %r3, %r112, %r1;
	add.s32 	%r113, %r99, 14;
	mad.lo.s32 	%r193, %r3, %r113, %r1;
	add.s32 	%r114, %r99, 15;
	mad.lo.s32 	%r192, %r3, %r114, %r1;
	mov.b32 	%r221, 0;
	mov.u32 	%r191, %r5;
$L__BB11_5:
	.pragma "nounroll";
	ld.param.u64 	%rd75, [_Z26reduction_unrolling_blocksPiS_ii_param_0];
	and.b32  	%r213, %r89, 2147483632;
	cvta.to.global.u64 	%rd9, %rd75;
	mul.wide.u32 	%rd10, %r191, 4;
	add.s64 	%rd11, %rd9, %rd10;
	ld.global.u32 	%r115, [%rd11];
	add.s32 	%r116, %r115, %r221;
	mul.wide.u32 	%rd12, %r206, 4;
	add.s64 	%rd13, %rd9, %rd12;
	ld.global.u32 	%r117, [%rd13];
	add.s32 	%r118, %r117, %r116;
	mul.wide.u32 	%rd14, %r205, 4;
	add.s64 	%rd15, %rd9, %rd14;
	ld.global.u32 	%r119, [%rd15];
	add.s32 	%r120, %r119, %r118;
	mul.wide.u32 	%rd16, %r204, 4;
	add.s64 	%rd17, %rd9, %rd16;
	ld.global.u32 	%r121, [%rd17];
	add.s32 	%r122, %r121, %r120;
	mul.wide.u32 	%rd18, %r203, 4;
	add.s64 	%rd19, %rd9, %rd18;
	ld.global.u32 	%r123, [%rd19];
	add.s32 	%r124, %r123, %r122;
	mul.wide.u32 	%rd20, %r202, 4;
	add.s64 	%rd21, %rd9, %rd20;
	ld.global.u32 	%r125, [%rd21];
	add.s32 	%r126, %r125, %r124;
	mul.wide.u32 	%rd22, %r201, 4;
	add.s64 	%rd23, %rd9, %rd22;
	ld.global.u32 	%r127, [%rd23];
	add.s32 	%r128, %r127, %r126;
	mul.wide.u32 	%rd24, %r200, 4;
	add.s64 	%rd25, %rd9, %rd24;
	ld.global.u32 	%r129, [%rd25];
	add.s32 	%r130, %r129, %r128;
	mul.wide.u32 	%rd26, %r199, 4;
	add.s64 	%rd27, %rd9, %rd26;
	ld.global.u32 	%r131, [%rd27];
	add.s32 	%r132, %r131, %r130;
	mul.wide.u32 	%rd28, %r198, 4;
	add.s64 	%rd29, %rd9, %rd28;
	ld.global.u32 	%r133, [%rd29];
	add.s32 	%r134, %r133, %r132;
	mul.wide.u32 	%rd30, %r197, 4;
	add.s64 	%rd31, %rd9, %rd30;
	ld.global.u32 	%r135, [%rd31];
	add.s32 	%r136, %r135, %r134;
	mul.wide.u32 	%rd32, %r196, 4;
	add.s64 	%rd33, %rd9, %rd32;
	ld.global.u32 	%r137, [%rd33];
	add.s32 	%r138, %r137, %r136;
	mul.wide.u32 	%rd34, %r195, 4;
	add.s64 	%rd35, %rd9, %rd34;
	ld.global.u32 	%r139, [%rd35];
	add.s32 	%r140, %r139, %r138;
	mul.wide.u32 	%rd36, %r194, 4;
	add.s64 	%rd37, %rd9, %rd36;
	ld.global.u32 	%r141, [%rd37];
	add.s32 	%r142, %r141, %r140;
	mul.wide.u32 	%rd38, %r193, 4;
	add.s64 	%rd39, %rd9, %rd38;
	ld.global.u32 	%r143, [%rd39];
	add.s32 	%r144, %r143, %r142;
	mul.wide.u32 	%rd40, %r192, 4;
	add.s64 	%rd41, %rd9, %rd40;
	ld.global.u32 	%r145, [%rd41];
	add.s32 	%r221, %r145, %r144;
	add.s32 	%r207, %r207, 16;
	shl.b32 	%r146, %r3, 4;
	add.s32 	%r206, %r206, %r146;
	add.s32 	%r205, %r205, %r146;
	add.s32 	%r204, %r204, %r146;
	add.s32 	%r203, %r203, %r146;
	add.s32 	%r202, %r202, %r146;
	add.s32 	%r201, %r201, %r146;
	add.s32 	%r200, %r200, %r146;
	add.s32 	%r199, %r199, %r146;
	add.s32 	%r198, %r198, %r146;
	add.s32 	%r197, %r197, %r146;
	add.s32 	%r196, %r196, %r146;
	add.s32 	%r195, %r195, %r146;
	add.s32 	%r194, %r194, %r146;
	add.s32 	%r193, %r193, %r146;
	add.s32 	%r192, %r192, %r146;
	add.s32 	%r191, %r191, %r146;
	setp.ne.s32 	%p5, %r207, 0;
	@%p5 bra 	$L__BB11_5;
$L__BB11_6:
	and.b32  	%r62, %r89, 15;
	setp.eq.s32 	%p6, %r62, 0;
	@%p6 bra 	$L__BB11_15;
	ld.param.u64 	%rd76, [_Z26reduction_unrolling_blocksPiS_ii_param_0];
	cvta.to.global.u64 	%rd4, %rd76;
	and.b32  	%r63, %r89, 7;
	setp.lt.u32 	%p7, %r62, 8;
	@%p7 bra 	$L__BB11_9;
	mad.lo.s32 	%r148, %r213, %r3, %r5;
	mul.wide.u32 	%rd42, %r148, 4;
	add.s64 	%rd43, %rd4, %rd42;
	ld.global.u32 	%r149, [%rd43];
	add.s32 	%r150, %r149, %r221;
	add.s32 	%r151, %r148, %r3;
	mul.wide.u32 	%rd44, %r151, 4;
	add.s64 	%rd45, %rd4, %rd44;
	ld.global.u32 	%r152, [%rd45];
	add.s32 	%r153, %r152, %r150;
	add.s32 	%r154, %r151, %r3;
	mul.wide.u32 	%rd46, %r154, 4;
	add.s64 	%rd47, %rd4, %rd46;
	ld.global.u32 	%r155, [%rd47];
	add.s32 	%r156, %r155, %r153;
	add.s32 	%r157, %r154, %r3;
	mul.wide.u32 	%rd48, %r157, 4;
	add.s64 	%rd49, %rd4, %rd48;
	ld.global.u32 	%r158, [%rd49];
	add.s32 	%r159, %r158, %r156;
	add.s32 	%r160, %r157, %r3;
	mul.wide.u32 	%rd50, %r160, 4;
	add.s64 	%rd51, %rd4, %rd50;
	ld.global.u32 	%r161, [%rd51];
	add.s32 	%r162, %r161, %r159;
	add.s32 	%r163, %r160, %r3;
	mul.wide.u32 	%rd52, %r163, 4;
	add.s64 	%rd53, %rd4, %rd52;
	ld.global.u32 	%r164, [%rd53];
	add.s32 	%r165, %r164, %r162;
	add.s32 	%r166, %r163, %r3;
	mul.wide.u32 	%rd54, %r166, 4;
	add.s64 	%rd55, %rd4, %rd54;
	ld.global.u32 	%r167, [%rd55];
	add.s32 	%r168, %r167, %r165;
	add.s32 	%r169, %r166, %r3;
	mul.wide.u32 	%rd56, %r169, 4;
	add.s64 	%rd57, %rd4, %rd56;
	ld.global.u32 	%r170, [%rd57];
	add.s32 	%r221, %r170, %r168;
	add.s32 	%r213, %r213, 8;
$L__BB11_9:
	setp.eq.s32 	%p8, %r63, 0;
	@%p8 bra 	$L__BB11_15;
	and.b32  	%r69, %r89, 3;
	setp.lt.u32 	%p9, %r63, 4;
	@%p9 bra 	$L__BB11_12;
	mad.lo.s32 	%r172, %r213, %r3, %r5;
	mul.wide.u32 	%rd58, %r172, 4;
	add.s64 	%rd59, %rd4, %rd58;
	ld.global.u32 	%r173, [%rd59];
	add.s32 	%r174, %r173, %r221;
	add.s32 	%r175, %r172, %r3;
	mul.wide.u32 	%rd60, %r175, 4;
	add.s64 	%rd61, %rd4, %rd60;
	ld.global.u32 	%r176, [%rd61];
	add.s32 	%r177, %r176, %r174;
	add.s32 	%r178, %r175, %r3;
	mul.wide.u32 	%rd62, %r178, 4;
	add.s64 	%rd63, %rd4, %rd62;
	ld.global.u32 	%r179, [%rd63];
	add.s32 	%r180, %r179, %r177;
	add.s32 	%r181, %r178, %r3;
	mul.wide.u32 	%rd64, %r181, 4;
	add.s64 	%rd65, %rd4, %rd64;
	ld.global.u32 	%r182, [%rd65];
	add.s32 	%r221, %r182, %r180;
	add.s32 	%r213, %r213, 4;
$L__BB11_12:
	setp.eq.s32 	%p10, %r69, 0;
	@%p10 bra 	$L__BB11_15;
	mad.lo.s32 	%r183, %r2, %r89, %r213;
	mad.lo.s32 	%r219, %r3, %r183, %r1;
	neg.s32 	%r218, %r69;
$L__BB11_14:
	.pragma "nounroll";
	mul.wide.u32 	%rd66, %r219, 4;
	add.s64 	%rd67, %rd4, %rd66;
	ld.global.u32 	%r184, [%rd67];
	add.s32 	%r221, %r184, %r221;
	add.s32 	%r219, %r219, %r3;
	add.s32 	%r218, %r218, 1;
	setp.ne.s32 	%p11, %r218, 0;
	@%p11 bra 	$L__BB11_14;
$L__BB11_15:
	st.global.u32 	[%rd3], %r221;
$L__BB11_16:
	bar.sync 	0;
	setp.lt.u32 	%p12, %r3, 2;
	@%p12 bra 	$L__BB11_21;
	shr.u32 	%r84, %r3, 1;
	mov.b32 	%r222, 1;
$L__BB11_18:
	shl.b32 	%r86, %r222, 1;
	mul.lo.s32 	%r87, %r86, %r1;
	setp.ge.u32 	%p13, %r87, %r3;
	@%p13 bra 	$L__BB11_20;
	add.s32 	%r186, %r87, %r222;
	mul.wide.u32 	%rd68, %r186, 4;
	add.s64 	%rd69, %rd2, %rd68;
	ld.global.u32 	%r187, [%rd69];
	mul.wide.u32 	%rd70, %r87, 4;
	add.s64 	%rd71, %rd2, %rd70;
	ld.global.u32 	%r188, [%rd71];
	add.s32 	%r189, %r188, %r187;
	st.global.u32 	[%rd71], %r189;
$L__BB11_20:
	bar.sync 	0;
	setp.le.u32 	%p14, %r86, %r84;
	mov.u32 	%r222, %r86;
	@%p14 bra 	$L__BB11_18;
$L__BB11_21:
	setp.ne.s32 	%p15, %r1, 0;
	@%p15 bra 	$L__BB11_23;
	ld.param.u64 	%rd77, [_Z26reduction_unrolling_blocksPiS_ii_param_1];
	ld.global.u32 	%r190, [%rd3];
	cvta.to.global.u64 	%rd72, %rd77;
	mul.wide.u32 	%rd73, %r2, 4;
	add.s64 	%rd74, %rd72, %rd73;
	st.global.u32 	[%rd74], %r190;
$L__BB11_23:
	ret;

}
	// .globl	_Z31reduction_unrolling_interleavedPiS_ii
.visible .entry _Z31reduction_unrolling_interleavedPiS_ii(
	.param .u64 .ptr .align 1 _Z31reduction_unrolling_interleavedPiS_ii_param_0,
	.param .u64 .ptr .align 1 _Z31reduction_unrolling_interleavedPiS_ii_param_1,
	.param .u32 _Z31reduction_unrolling_interleavedPiS_ii_param_2,
	.param .u32 _Z31reduction_unrolling_interleavedPiS_ii_param_3
)
{
	.reg .pred 	%p<16>;
	.reg .b32 	%r<218>;
	.reg .b64 	%rd<70>;

	ld.param.u64 	%rd4, [_Z31reduction_unrolling_interleavedPiS_ii_param_0];
	ld.param.u32 	%r85, [_Z31reduction_unrolling_interleavedPiS_ii_param_2];
	ld.param.u32 	%r86, [_Z31reduction_unrolling_interleavedPiS_ii_param_3];
	cvta.to.global.u64 	%rd1, %rd4;
	mov.u32 	%r1, %tid.x;
	mov.u32 	%r2, %ctaid.x;
	mov.u32 	%r217, %ntid.x;
	mul.lo.s32 	%r87, %r2, %r217;
	mad.lo.s32 	%r4, %r87, %r86, %r1;
	setp.gt.s32 	%p1, %r4, %r85;
	@%p1 bra 	$L__BB12_22;
	add.s32 	%r88, %r86, -1;
	mad.lo.s32 	%r89, %r88, %r217, %r4;
	setp.ge.u32 	%p2, %r89, %r85;
	mul.wide.s32 	%rd5, %r4, 4;
	add.s64 	%rd2, %rd1, %rd5;
	@%p2 bra 	$L__BB12_16;
	setp.lt.s32 	%p3, %r86, 1;
	mov.b32 	%r216, 0;
	@%p3 bra 	$L__BB12_15;
	and.b32  	%r5, %r86, 15;
	setp.lt.u32 	%p4, %r86, 16;
	mov.b32 	%r208, 0;
	mov.u32 	%r216, %r208;
	@%p4 bra 	$L__BB12_6;
	and.b32  	%r94, %r86, 2147483632;
	neg.s32 	%r202, %r94;
	mul.lo.s32 	%r95, %r2, %r86;
	mad.lo.s32 	%r96, %r217, %r95, %r217;
	add.s32 	%r201, %r1, %r96;
	add.s32 	%r97, %r95, 2;
	mad.lo.s32 	%r200, %r217, %r97, %r1;
	add.s32 	%r98, %r95, 3;
	mad.lo.s32 	%r199, %r217, %r98, %r1;
	add.s32 	%r99, %r95, 4;
	mad.lo.s32 	%r198, %r217, %r99, %r1;
	add.s32 	%r100, %r95, 5;
	mad.lo.s32 	%r197, %r217, %r100, %r1;
	add.s32 	%r101, %r95, 6;
	mad.lo.s32 	%r196, %r217, %r101, %r1;
	add.s32 	%r102, %r95, 7;
	mad.lo.s32 	%r195, %r217, %r102, %r1;
	add.s32 	%r103, %r95, 8;
	mad.lo.s32 	%r194, %r217, %r103, %r1;
	add.s32 	%r104, %r95, 9;
	mad.lo.s32 	%r193, %r217, %r104, %r1;
	add.s32 	%r105, %r95, 10;
	mad.lo.s32 	%r192, %r217, %r105, %r1;
	add.s32 	%r106, %r95, 11;
	mad.lo.s32 	%r191, %r217, %r106, %r1;
	add.s32 	%r107, %r95, 12;
	mad.lo.s32 	%r190, %r217, %r107, %r1;
	add.s32 	%r108, %r95, 13;
	mad.lo.s32 	%r189, %r217, %r108, %r1;
	add.s32 	%r109, %r95, 14;
	mad.lo.s32 	%r188, %r217, %r109, %r1;
	add.s32 	%r110, %r95, 15;
	mad.lo.s32 	%r187, %r217, %r110, %r1;
	mov.b32 	%r216, 0;
	mov.u32 	%r186, %r4;
$L__BB12_5:
	.pragma "nounroll";
	and.b32  	%r208, %r86, 2147483632;
	mul.wide.u32 	%rd6, %r186, 4;
	add.s64 	%rd7, %rd1, %rd6;
	ld.global.u32 	%r111, [%rd7];
	add.s32 	%r112, %r111, %r216;
	mul.wide.u32 	%rd8, %r201, 4;
	add.s64 	%rd9, %rd1, %rd8;
	ld.global.u32 	%r113, [%rd9];
	add.s32 	%r114, %r113, %r112;
	mul.wide.u32 	%rd10, %r200, 4;
	add.s64 	%rd11, %rd1, %rd10;
	ld.global.u32 	%r115, [%rd11];
	add.s32 	%r116, %r115, %r114;
	mul.wide.u32 	%rd12, %r199, 4;
	add.s64 	%rd13, %rd1, %rd12;
	ld.global.u32 	%r117, [%rd13];
	add.s32 	%r118, %r117, %r116;
	mul.wide.u32 	%rd14, %r198, 4;
	add.s64 	%rd15, %rd1, %rd14;
	ld.global.u32 	%r119, [%rd15];
	add.s32 	%r120, %r119, %r118;
	mul.wide.u32 	%rd16, %r197, 4;
	add.s64 	%rd17, %rd1, %rd16;
	ld.global.u32 	%r121, [%rd17];
	add.s32 	%r122, %r121, %r120;
	mul.wide.u32 	%rd18, %r196, 4;
	add.s64 	%rd19, %rd1, %rd18;
	ld.global.u32 	%r123, [%rd19];
	add.s32 	%r124, %r123, %r122;
	mul.wide.u32 	%rd20, %r195, 4;
	add.s64 	%rd21, %rd1, %rd20;
	ld.global.u32 	%r125, [%rd21];
	add.s32 	%r126, %r125, %r124;
	mul.wide.u32 	%rd22, %r194, 4;
	add.s64 	%rd23, %rd1, %rd22;
	ld.global.u32 	%r127, [%rd23];
	add.s32 	%r128, %r127, %r126;
	mul.wide.u32 	%rd24, %r193, 4;
	add.s64 	%rd25, %rd1, %rd24;
	ld.global.u32 	%r129, [%rd25];
	add.s32 	%r130, %r129, %r128;
	mul.wide.u32 	%rd26, %r192, 4;
	add.s64 	%rd27, %rd1, %rd26;
	ld.global.u32 	%r131, [%rd27];
	add.s32 	%r132, %r131, %r130;
	mul.wide.u32 	%rd28, %r191, 4;
	add.s64 	%rd29, %rd1, %rd28;
	ld.global.u32 	%r133, [%rd29];
	add.s32 	%r134, %r133, %r132;
	mul.wide.u32 	%rd30, %r190, 4;
	add.s64 	%rd31, %rd1, %rd30;
	ld.global.u32 	%r135, [%rd31];
	add.s32 	%r136, %r135, %r134;
	mul.wide.u32 	%rd32, %r189, 4;
	add.s64 	%rd33, %rd1, %rd32;
	ld.global.u32 	%r137, [%rd33];
	add.s32 	%r138, %r137, %r136;
	mul.wide.u32 	%rd34, %r188, 4;
	add.s64 	%rd35, %rd1, %rd34;
	ld.global.u32 	%r139, [%rd35];
	add.s32 	%r140, %r139, %r138;
	mul.wide.u32 	%rd36, %r187, 4;
	add.s64 	%rd37, %rd1, %rd36;
	ld.global.u32 	%r141, [%rd37];
	add.s32 	%r216, %r141, %r140;
	add.s32 	%r202, %r202, 16;
	shl.b32 	%r142, %r217, 4;
	add.s32 	%r201, %r201, %r142;
	add.s32 	%r200, %r200, %r142;
	add.s32 	%r199, %r199, %r142;
	add.s32 	%r198, %r198, %r142;
	add.s32 	%r197, %r197, %r142;
	add.s32 	%r196, %r196, %r142;
	add.s32 	%r195, %r195, %r142;
	add.s32 	%r194, %r194, %r142;
	add.s32 	%r193, %r193, %r142;
	add.s32 	%r192, %r192, %r142;
	add.s32 	%r191, %r191, %r142;
	add.s32 	%r190, %r190, %r142;
	add.s32 	%r189, %r189, %r142;
	add.s32 	%r188, %r188, %r142;
	add.s32 	%r187, %r187, %r142;
	add.s32 	%r186, %r186, %r142;
	setp.ne.s32 	%p5, %r202, 0;
	@%p5 bra 	$L__BB12_5;
$L__BB12_6:
	setp.eq.s32 	%p6, %r5, 0;
	@%p6 bra 	$L__BB12_15;
	and.b32  	%r62, %r86, 7;
	setp.lt.u32 	%p7, %r5, 8;
	@%p7 bra 	$L__BB12_9;
	mad.lo.s32 	%r144, %r208, %r217, %r4;
	mul.wide.u32 	%rd38, %r144, 4;
	add.s64 	%rd39, %rd1, %rd38;
	ld.global.u32 	%r145, [%rd39];
	add.s32 	%r146, %r145, %r216;
	add.s32 	%r147, %r144, %r217;
	mul.wide.u32 	%rd40, %r147, 4;
	add.s64 	%rd41, %rd1, %rd40;
	ld.global.u32 	%r148, [%rd41];
	add.s32 	%r149, %r148, %r146;
	add.s32 	%r150, %r147, %r217;
	mul.wide.u32 	%rd42, %r150, 4;
	add.s64 	%rd43, %rd1, %rd42;
	ld.global.u32 	%r151, [%rd43];
	add.s32 	%r152, %r151, %r149;
	add.s32 	%r153, %r150, %r217;
	mul.wide.u32 	%rd44, %r153, 4;
	add.s64 	%rd45, %rd1, %rd44;
	ld.global.u32 	%r154, [%rd45];
	add.s32 	%r155, %r154, %r152;
	add.s32 	%r156, %r153, %r217;
	mul.wide.u32 	%rd46, %r156, 4;
	add.s64 	%rd47, %rd1, %rd46;
	ld.global.u32 	%r157, [%rd47];
	add.s32 	%r158, %r157, %r155;
	add.s32 	%r159, %r156, %r217;
	mul.wide.u32 	%rd48, %r159, 4;
	add.s64 	%rd49, %rd1, %rd48;
	ld.global.u32 	%r160, [%rd49];
	add.s32 	%r161, %r160, %r158;
	add.s32 	%r162, %r159, %r217;
	mul.wide.u32 	%rd50, %r162, 4;
	add.s64 	%rd51, %rd1, %rd50;
	ld.global.u32 	%r163, [%rd51];
	add.s32 	%r164, %r163, %r161;
	add.s32 	%r165, %r162, %r217;
	mul.wide.u32 	%rd52, %r165, 4;
	add.s64 	%rd53, %rd1, %rd52;
	ld.global.u32 	%r166, [%rd53];
	add.s32 	%r216, %r166, %r164;
	add.s32 	%r208, %r208, 8;
$L__BB12_9:
	setp.eq.s32 	%p8, %r62, 0;
	@%p8 bra 	$L__BB12_15;
	and.b32  	%r68, %r86, 3;
	setp.lt.u32 	%p9, %r62, 4;
	@%p9 bra 	$L__BB12_12;
	mad.lo.s32 	%r168, %r208, %r217, %r4;
	mul.wide.u32 	%rd54, %r168, 4;
	add.s64 	%rd55, %rd1, %rd54;
	ld.global.u32 	%r169, [%rd55];
	add.s32 	%r170, %r169, %r216;
	add.s32 	%r171, %r168, %r217;
	mul.wide.u32 	%rd56, %r171, 4;
	add.s64 	%rd57, %rd1, %rd56;
	ld.global.u32 	%r172, [%rd57];
	add.s32 	%r173, %r172, %r170;
	add.s32 	%r174, %r171, %r217;
	mul.wide.u32 	%rd58, %r174, 4;
	add.s64 	%rd59, %rd1, %rd58;
	ld.global.u32 	%r175, [%rd59];
	add.s32 	%r176, %r175, %r173;
	add.s32 	%r177, %r174, %r217;
	mul.wide.u32 	%rd60, %r177, 4;
	add.s64 	%rd61, %rd1, %rd60;
	ld.global.u32 	%r178, [%rd61];
	add.s32 	%r216, %r178, %r176;
	add.s32 	%r208, %r208, 4;
$L__BB12_12:
	setp.eq.s32 	%p10, %r68, 0;
	@%p10 bra 	$L__BB12_15;
	mad.lo.s32 	%r179, %r2, %r86, %r208;
	mad.lo.s32 	%r214, %r217, %r179, %r1;
	neg.s32 	%r213, %r68;
$L__BB12_14:
	.pragma "nounroll";
	mul.wide.u32 	%rd62, %r214, 4;
	add.s64 	%rd63, %rd1, %rd62;
	ld.global.u32 	%r180, [%rd63];
	add.s32 	%r216, %r180, %r216;
	add.s32 	%r214, %r214, %r217;
	add.s32 	%r213, %r213, 1;
	setp.ne.s32 	%p11, %r213, 0;
	@%p11 bra 	$L__BB12_14;
$L__BB12_15:
	st.global.u32 	[%rd2], %r216;
$L__BB12_16:
	bar.sync 	0;
	setp.lt.u32 	%p12, %r217, 2;
	@%p12 bra 	$L__BB12_20;
$L__BB12_17:
	shr.u32 	%r84, %r217, 1;
	setp.ge.u32 	%p13, %r1, %r84;
	@%p13 bra 	$L__BB12_19;
	shl.b32 	%r181, %r84, 2;
	cvt.u64.u32 	%rd64, %r181;
	add.s64 	%rd65, %rd2, %rd64;
	ld.global.u32 	%r182, [%rd65];
	ld.global.u32 	%r183, [%rd2];
	add.s32 	%r184, %r183, %r182;
	st.global.u32 	[%rd2], %r184;
$L__BB12_19:
	bar.sync 	0;
	setp.gt.u32 	%p14, %r217, 3;
	mov.u32 	%r217, %r84;
	@%p14 bra 	$L__BB12_17;
$L__BB12_20:
	setp.ne.s32 	%p15, %r1, 0;
	@%p15 bra 	$L__BB12_22;
	ld.param.u64 	%rd69, [_Z31reduction_unrolling_interleavedPiS_ii_param_1];
	ld.global.u32 	%r185, [%rd2];
	cvta.to.global.u64 	%rd66, %rd69;
	mul.wide.u32 	%rd67, %r2, 4;
	add.s64 	%rd68, %rd66, %rd67;
	st.global.u32 	[%rd68], %r185;
$L__BB12_22:
	ret;

}
	// .globl	_Z23reduction_warp_unrolledPiS_i
.visible .entry _Z23reduction_warp_unrolledPiS_i(
	.param .u64 .ptr .align 1 _Z23reduction_warp_unrolledPiS_i_param_0,
	.param .u64 .ptr .align 1 _Z23reduction_warp_unrolledPiS_i_param_1,
	.param .u32 _Z23reduction_warp_unrolledPiS_i_param_2
)
{
	.reg .pred 	%p<7>;
	.reg .b32 	%r<32>;
	.reg .b64 	%rd<13>;

	ld.param.u64 	%rd3, [_Z23reduction_warp_unrolledPiS_i_param_0];
	ld.param.u64 	%rd4, [_Z23reduction_warp_unrolledPiS_i_param_1];
	ld.param.u32 	%r7, [_Z23reduction_warp_unrolledPiS_i_param_2];
	mov.u32 	%r1, %tid.x;
	mov.u32 	%r31, %ntid.x;
	mov.u32 	%r3, %ctaid.x;
	mul.lo.s32 	%r4, %r31, %r3;
	add.s32 	%r8, %r4, %r1;
	setp.gt.s32 	%p1, %r8, %r7;
	@%p1 bra 	$L__BB13_8;
	cvta.to.global.u64 	%rd5, %rd3;
	mul.wide.u32 	%rd6, %r4, 4;
	add.s64 	%rd1, %rd5, %rd6;
	setp.lt.u32 	%p2, %r31, 66;
	mul.wide.u32 	%rd7, %r1, 4;
	add.s64 	%rd2, %rd1, %rd7;
	@%p2 bra 	$L__BB13_5;
$L__BB13_2:
	shr.u32 	%r6, %r31, 1;
	setp.ge.u32 	%p3, %r1, %r6;
	@%p3 bra 	$L__BB13_4;
	mul.wide.u32 	%rd8, %r6, 4;
	add.s64 	%rd9, %rd2, %rd8;
	ld.global.u32 	%r9, [%rd9];
	ld.global.u32 	%r10, [%rd2];
	add.s32 	%r11, %r10, %r9;
	st.global.u32 	[%rd2], %r11;
$L__BB13_4:
	bar.sync 	0;
	setp.gt.u32 	%p4, %r31, 131;
	mov.u32 	%r31, %r6;
	@%p4 bra 	$L__BB13_2;
$L__BB13_5:
	setp.gt.u32 	%p5, %r1, 31;
	@%p5 bra 	$L__BB13_8;
	ld.volatile.global.u32 	%r12, [%rd2+128];
	ld.volatile.global.u32 	%r13, [%rd2];
	add.s32 	%r14, %r13, %r12;
	st.volatile.global.u32 	[%rd2], %r14;
	ld.volatile.global.u32 	%r15, [%rd2+64];
	ld.volatile.global.u32 	%r16, [%rd2];
	add.s32 	%r17, %r16, %r15;
	st.volatile.global.u32 	[%rd2], %r17;
	ld.volatile.global.u32 	%r18, [%rd2+32];
	ld.volatile.global.u32 	%r19, [%rd2];
	add.s32 	%r20, %r19, %r18;
	st.volatile.global.u32 	[%rd2], %r20;
	ld.volatile.global.u32 	%r21, [%rd2+16];
	ld.volatile.global.u32 	%r22, [%rd2];
	add.s32 	%r23, %r22, %r21;
	st.volatile.global.u32 	[%rd2], %r23;
	ld.volatile.global.u32 	%r24, [%rd2+8];
	ld.volatile.global.u32 	%r25, [%rd2];
	add.s32 	%r26, %r25, %r24;
	st.volatile.global.u32 	[%rd2], %r26;
	ld.volatile.global.u32 	%r27, [%rd2+4];
	ld.volatile.global.u32 	%r28, [%rd2];
	add.s32 	%r29, %r28, %r27;
	st.volatile.global.u32 	[%rd2], %r29;
	setp.ne.s32 	%p6, %r1, 0;
	@%p6 bra 	$L__BB13_8;
	ld.global.u32 	%r30, [%rd1];
	cvta.to.global.u64 	%rd10, %rd4;
	mul.wide.u32 	%rd11, %r3, 4;
	add.s64 	%rd12, %rd10, %rd11;
	st.global.u32 	[%rd12], %r30;
$L__BB13_8:
	ret;

}
	// .globl	_Z28reduction_unrolling_intersumPiS_ii
.visible .entry _Z28reduction_unrolling_intersumPiS_ii(
	.param .u64 .ptr .align 1 _Z28reduction_unrolling_intersumPiS_ii_param_0,
	.param .u64 .ptr .align 1 _Z28reduction_unrolling_intersumPiS_ii_param_1,
	.param .u32 _Z28reduction_unrolling_intersumPiS_ii_param_2,
	.param .u32 _Z28reduction_unrolling_intersumPiS_ii_param_3
)
{
	.reg .pred 	%p<26>;
	.reg .b32 	%r<246>;
	.reg .b64 	%rd<72>;

	ld.param.u64 	%rd5, [_Z28reduction_unrolling_intersumPiS_ii_param_0];
	ld.param.u32 	%r85, [_Z28reduction_unrolling_intersumPiS_ii_param_2];
	ld.param.u32 	%r86, [_Z28reduction_unrolling_intersumPiS_ii_param_3];
	cvta.to.global.u64 	%rd1, %rd5;
	mov.u32 	%r1, %tid.x;
	mov.u32 	%r2, %ctaid.x;
	mov.u32 	%r3, %ntid.x;
	mul.lo.s32 	%r87, %r2, %r3;
	mul.lo.s32 	%r4, %r87, %r86;
	add.s32 	%r5, %r4, %r1;
	setp.gt.s32 	%p1, %r5, %r85;
	@%p1 bra 	$L__BB14_27;
	mul.wide.s32 	%rd6, %r4, 4;
	add.s64 	%rd2, %rd1, %rd6;
	add.s32 	%r88, %r86, -1;
	mad.lo.s32 	%r89, %r88, %r3, %r5;
	setp.ge.u32 	%p2, %r89, %r85;
	@%p2 bra 	$L__BB14_16;
	setp.lt.s32 	%p3, %r86, 1;
	mov.b32 	%r245, 0;
	@%p3 bra 	$L__BB14_15;
	and.b32  	%r6, %r86, 15;
	setp.lt.u32 	%p4, %r86, 16;
	mov.b32 	%r237, 0;
	mov.u32 	%r245, %r237;
	@%p4 bra 	$L__BB14_6;
	and.b32  	%r94, %r86, 2147483632;
	neg.s32 	%r231, %r94;
	mul.lo.s32 	%r95, %r2, %r86;
	mad.lo.s32 	%r96, %r3, %r95, %r3;
	add.s32 	%r230, %r1, %r96;
	add.s32 	%r97, %r95, 2;
	mad.lo.s32 	%r229, %r3, %r97, %r1;
	add.s32 	%r98, %r95, 3;
	mad.lo.s32 	%r228, %r3, %r98, %r1;
	add.s32 	%r99, %r95, 4;
	mad.lo.s32 	%r227, %r3, %r99, %r1;
	add.s32 	%r100, %r95, 5;
	mad.lo.s32 	%r226, %r3, %r100, %r1;
	add.s32 	%r101, %r95, 6;
	mad.lo.s32 	%r225, %r3, %r101, %r1;
	add.s32 	%r102, %r95, 7;
	mad.lo.s32 	%r224, %r3, %r102, %r1;
	add.s32 	%r103, %r95, 8;
	mad.lo.s32 	%r223, %r3, %r103, %r1;
	add.s32 	%r104, %r95, 9;
	mad.lo.s32 	%r222, %r3, %r104, %r1;
	add.s32 	%r105, %r95, 10;
	mad.lo.s32 	%r221, %r3, %r105, %r1;
	add.s32 	%r106, %r95, 11;
	mad.lo.s32 	%r220, %r3, %r106, %r1;
	add.s32 	%r107, %r95, 12;
	mad.lo.s32 	%r219, %r3, %r107, %r1;
	add.s32 	%r108, %r95, 13;
	mad.lo.s32 	%r218, %r3, %r108, %r1;
	add.s32 	%r109, %r95, 14;
	mad.lo.s32 	%r217, %r3, %r109, %r1;
	add.s32 	%r110, %r95, 15;
	mad.lo.s32 	%r216, %r3, %r110, %r1;
	mov.b32 	%r245, 0;
	mov.u32 	%r215, %r5;
$L__BB14_5:
	.pragma "nounroll";
	and.b32  	%r237, %r86, 2147483632;
	mul.wide.u32 	%rd7, %r215, 4;
	add.s64 	%rd8, %rd1, %rd7;
	ld.global.u32 	%r111, [%rd8];
	add.s32 	%r112, %r111, %r245;
	mul.wide.u32 	%rd9, %r230, 4;
	add.s64 	%rd10, %rd1, %rd9;
	ld.global.u32 	%r113, [%rd10];
	add.s32 	%r114, %r113, %r112;
	mul.wide.u32 	%rd11, %r229, 4;
	add.s64 	%rd12, %rd1, %rd11;
	ld.global.u32 	%r115, [%rd12];
	add.s32 	%r116, %r115, %r114;
	mul.wide.u32 	%rd13, %r228, 4;
	add.s64 	%rd14, %rd1, %rd13;
	ld.global.u32 	%r117, [%rd14];
	add.s32 	%r118, %r117, %r116;
	mul.wide.u32 	%rd15, %r227, 4;
	add.s64 	%rd16, %rd1, %rd15;
	ld.global.u32 	%r119, [%rd16];
	add.s32 	%r120, %r119, %r118;
	mul.wide.u32 	%rd17, %r226, 4;
	add.s64 	%rd18, %rd1, %rd17;
	ld.global.u32 	%r121, [%rd18];
	add.s32 	%r122, %r121, %r120;
	mul.wide.u32 	%rd19, %r225, 4;
	add.s64 	%rd20, %rd1, %rd19;
	ld.global.u32 	%r123, [%rd20];
	add.s32 	%r124, %r123, %r122;
	mul.wide.u32 	%rd21, %r224, 4;
	add.s64 	%rd22, %rd1, %rd21;
	ld.global.u32 	%r125, [%rd22];
	add.s32 	%r126, %r125, %r124;
	mul.wide.u32 	%rd23, %r223, 4;
	add.s64 	%rd24, %rd1, %rd23;
	ld.global.u32 	%r127, [%rd24];
	add.s32 	%r128, %r127, %r126;
	mul.wide.u32 	%rd25, %r222, 4;
	add.s64 	%rd26, %rd1, %rd25;
	ld.global.u32 	%r129, [%rd26];
	add.s32 	%r130, %r129, %r128;
	mul.wide.u32 	%rd27, %r221, 4;
	add.s64 	%rd28, %rd1, %rd27;
	ld.global.u32 	%r131, [%rd28];
	add.s32 	%r132, %r131, %r130;
	mul.wide.u32 	%rd29, %r220, 4;
	add.s64 	%rd30, %rd1, %rd29;
	ld.global.u32 	%r133, [%rd30];
	add.s32 	%r134, %r133, %r132;
	mul.wide.u32 	%rd31, %r219, 4;
	add.s64 	%rd32, %rd1, %rd31;
	ld.global.u32 	%r135, [%rd32];
	add.s32 	%r136, %r135, %r134;
	mul.wide.u32 	%rd33, %r218, 4;
	add.s64 	%rd34, %rd1, %rd33;
	ld.global.u32 	%r137, [%rd34];
	add.s32 	%r138, %r137, %r136;
	mul.wide.u32 	%rd35, %r217, 4;
	add.s64 	%rd36, %rd1, %rd35;
	ld.global.u32 	%r139, [%rd36];
	add.s32 	%r140, %r139, %r138;
	mul.wide.u32 	%rd37, %r216, 4;
	add.s64 	%rd38, %rd1, %rd37;
	ld.global.u32 	%r141, [%rd38];
	add.s32 	%r245, %r141, %r140;
	add.s32 	%r231, %r231, 16;
	shl.b32 	%r142, %r3, 4;
	add.s32 	%r230, %r230, %r142;
	add.s32 	%r229, %r229, %r142;
	add.s32 	%r228, %r228, %r142;
	add.s32 	%r227, %r227, %r142;
	add.s32 	%r226, %r226, %r142;
	add.s32 	%r225, %r225, %r142;
	add.s32 	%r224, %r224, %r142;
	add.s32 	%r223, %r223, %r142;
	add.s32 	%r222, %r222, %r142;
	add.s32 	%r221, %r221, %r142;
	add.s32 	%r220, %r220, %r142;
	add.s32 	%r219, %r219, %r142;
	add.s32 	%r218, %r218, %r142;
	add.s32 	%r217, %r217, %r142;
	add.s32 	%r216, %r216, %r142;
	add.s32 	%r215, %r215, %r142;
	setp.ne.s32 	%p5, %r231, 0;
	@%p5 bra 	$L__BB14_5;
$L__BB14_6:
	setp.eq.s32 	%p6, %r6, 0;
	@%p6 bra 	$L__BB14_15;
	and.b32  	%r63, %r86, 7;
	setp.lt.u32 	%p7, %r6, 8;
	@%p7 bra 	$L__BB14_9;
	mad.lo.s32 	%r144, %r237, %r3, %r5;
	mul.wide.u32 	%rd39, %r144, 4;
	add.s64 	%rd40, %rd1, %rd39;
	ld.global.u32 	%r145, [%rd40];
	add.s32 	%r146, %r145, %r245;
	add.s32 	%r147, %r144, %r3;
	mul.wide.u32 	%rd41, %r147, 4;
	add.s64 	%rd42, %rd1, %rd41;
	ld.global.u32 	%r148, [%rd42];
	add.s32 	%r149, %r148, %r146;
	add.s32 	%r150, %r147, %r3;
	mul.wide.u32 	%rd43, %r150, 4;
	add.s64 	%rd44, %rd1, %rd43;
	ld.global.u32 	%r151, [%rd44];
	add.s32 	%r152, %r151, %r149;
	add.s32 	%r153, %r150, %r3;
	mul.wide.u32 	%rd45, %r153, 4;
	add.s64 	%rd46, %rd1, %rd45;
	ld.global.u32 	%r154, [%rd46];
	add.s32 	%r155, %r154, %r152;
	add.s32 	%r156, %r153, %r3;
	mul.wide.u32 	%rd47, %r156, 4;
	add.s64 	%rd48, %rd1, %rd47;
	ld.global.u32 	%r157, [%rd48];
	add.s32 	%r158, %r157, %r155;
	add.s32 	%r159, %r156, %r3;
	mul.wide.u32 	%rd49, %r159, 4;
	add.s64 	%rd50, %rd1, %rd49;
	ld.global.u32 	%r160, [%rd50];
	add.s32 	%r161, %r160, %r158;
	add.s32 	%r162, %r159, %r3;
	mul.wide.u32 	%rd51, %r162, 4;
	add.s64 	%rd52, %rd1, %rd51;
	ld.global.u32 	%r163, [%rd52];
	add.s32 	%r164, %r163, %r161;
	add.s32 	%r165, %r162, %r3;
	mul.wide.u32 	%rd53, %r165, 4;
	add.s64 	%rd54, %rd1, %rd53;
	ld.global.u32 	%r166, [%rd54];
	add.s32 	%r245, %r166, %r164;
	add.s32 	%r237, %r237, 8;
$L__BB14_9:
	setp.eq.s32 	%p8, %r63, 0;
	@%p8 bra 	$L__BB14_15;
	and.b32  	%r69, %r86, 3;
	setp.lt.u32 	%p9, %r63, 4;
	@%p9 bra 	$L__BB14_12;
	mad.lo.s32 	%r168, %r237, %r3, %r5;
	mul.wide.u32 	%rd55, %r168, 4;
	add.s64 	%rd56, %rd1, %rd55;
	ld.global.u32 	%r169, [%rd56];
	add.s32 	%r170, %r169, %r245;
	add.s32 	%r171, %r168, %r3;
	mul.wide.u32 	%rd57, %r171, 4;
	add.s64 	%rd58, %rd1, %rd57;
	ld.global.u32 	%r172, [%rd58];
	add.s32 	%r173, %r172, %r170;
	add.s32 	%r174, %r171, %r3;
	mul.wide.u32 	%rd59, %r174, 4;
	add.s64 	%rd60, %rd1, %rd59;
	ld.global.u32 	%r175, [%rd60];
	add.s32 	%r176, %r175, %r173;
	add.s32 	%r177, %r174, %r3;
	mul.wide.u32 	%rd61, %r177, 4;
	add.s64 	%rd62, %rd1, %rd61;
	ld.global.u32 	%r178, [%rd62];
	add.s32 	%r245, %r178, %r176;
	add.s32 	%r237, %r237, 4;
$L__BB14_12:
	setp.eq.s32 	%p10, %r69, 0;
	@%p10 bra 	$L__BB14_15;
	mad.lo.s32 	%r179, %r2, %r86, %r237;
	mad.lo.s32 	%r243, %r3, %r179, %r1;
	neg.s32 	%r242, %r69;
$L__BB14_14:
	.pragma "nounroll";
	mul.wide.u32 	%rd63, %r243, 4;
	add.s64 	%rd64, %rd1, %rd63;
	ld.global.u32 	%r180, [%rd64];
	add.s32 	%r245, %r180, %r245;
	add.s32 	%r243, %r243, %r3;
	add.s32 	%r242, %r242, 1;
	setp.ne.s32 	%p11, %r242, 0;
	@%p11 bra 	$L__BB14_14;
$L__BB14_15:
	shl.b32 	%r181, %r1, 2;
	cvt.u64.u32 	%rd65, %r181;
	add.s64 	%rd66, %rd2, %rd65;
	st.global.u32 	[%rd66], %r245;
$L__BB14_16:
	bar.sync 	0;
	setp.ne.s32 	%p12, %r3, 1024;
	setp.gt.u32 	%p13, %r1, 511;
	mul.wide.u32 	%rd67, %r1, 4;
	add.s64 	%rd3, %rd2, %rd67;
	or.pred  	%p14, %p12, %p13;
	@%p14 bra 	$L__BB14_18;
	ld.global.u32 	%r183, [%rd3+2048];
	ld.global.u32 	%r184, [%rd3];
	add.s32 	%r185, %r184, %r183;
	st.global.u32 	[%rd3], %r185;
$L__BB14_18:
	bar.sync 	0;
	setp.ne.s32 	%p15, %r3, 512;
	setp.gt.u32 	%p16, %r1, 255;
	or.pred  	%p17, %p15, %p16;
	@%p17 bra 	$L__BB14_20;
	ld.global.u32 	%r187, [%rd3+1024];
	ld.global.u32 	%r188, [%rd3];
	add.s32 	%r189, %r188, %r187;
	st.global.u32 	[%rd3], %r189;
$L__BB14_20:
	bar.sync 	0;
	setp.ne.s32 	%p18, %r3, 256;
	setp.gt.u32 	%p19, %r1, 127;
	or.pred  	%p20, %p18, %p19;
	@%p20 bra 	$L__BB14_22;
	ld.global.u32 	%r191, [%rd3+512];
	ld.global.u32 	%r192, [%rd3];
	add.s32 	%r193, %r192, %r191;
	st.global.u32 	[%rd3], %r193;
$L__BB14_22:
	bar.sync 	0;
	setp.ne.s32 	%p21, %r3, 128;
	setp.gt.u32 	%p22, %r1, 63;
	or.pred  	%p23, %p21, %p22;
	@%p23 bra 	$L__BB14_24;
	ld.global.u32 	%r195, [%rd3+256];
	ld.global.u32 	%r196, [%rd3];
	add.s32 	%r197, %r196, %r195;
	st.global.u32 	[%rd3], %r197;
$L__BB14_24:
	bar.sync 	0;
	setp.gt.u32 	%p24, %r1, 31;
	@%p24 bra 	$L__BB14_27;
	ld.volatile.global.u32 	%r198, [%rd3+128];
	ld.volatile.global.u32 	%r199, [%rd3];
	add.s32 	%r200, %r199, %r198;
	st.volatile.global.u32 	[%rd3], %r200;
	ld.volatile.global.u32 	%r201, [%rd3+64];
	ld.volatile.global.u32 	%r202, [%rd3];
	add.s32 	%r203, %r202, %r201;
	st.volatile.global.u32 	[%rd3], %r203;
	ld.volatile.global.u32 	%r204, [%rd3+32];
	ld.volatile.global.u32 	%r205, [%rd3];
	add.s32 	%r206, %r205, %r204;
	st.volatile.global.u32 	[%rd3], %r206;
	ld.volatile.global.u32 	%r207, [%rd3+16];
	ld.volatile.global.u32 	%r208, [%rd3];
	add.s32 	%r209, %r208, %r207;
	st.volatile.global.u32 	[%rd3], %r209;
	ld.volatile.global.u32 	%r210, [%rd3+8];
	ld.volatile.global.u32 	%r211, [%rd3];
	add.s32 	%r212, %r211, %r210;
	st.volatile.global.u32 	[%rd3], %r212;
	ld.volatile.global.u32 	%r213, [%rd3+4];
	ld.volatile.global.u32 	%r214, [%rd3];
	add.s32 	%r84, %r214, %r213;
	st.volatile.global.u32 	[%rd3], %r84;
	setp.ne.s32 	%p25, %r1, 0;
	@%p25 bra 	$L__BB14_27;
	ld.param.u64 	%rd71, [_Z28reduction_unrolling_intersumPiS_ii_param_1];
	cvta.to.global.u64 	%rd68, %rd71;
	mul.wide.u32 	%rd69, %r2, 4;
	add.s64 	%rd70, %rd68, %rd69;
	st.global.u32 	[%rd70], %r84;
$L__BB14_27:
	ret;

}


// ===== COMPILED SASS (sm_100) =====

	.target	sm_100

	.elftype	@"ET_EXEC"


//--------------------- .note.nv.tkinfo           --------------------------
	.section	.note.nv.tkinfo,"",@"SHT_NOTE"
	.sectionflags	@"SHF_NOTE_NV_TKINFO"
	.tkinfo
        /*0018*/ 	.word	0x00000002
        /*0030*/ 	.string	""
        /*0030*/ 	.string	"ptxas"
        /*0030*/ 	.string	"Cuda compilation tools, release 13.0, V13.0.88"
        /*0030*/ 	.string	"Build cuda_13.0.r13.0/compiler.36424714_0"
        /*0030*/ 	.string	"-arch sm_100 -m 64 "



//--------------------- .note.nv.cuinfo           --------------------------
	.section	.note.nv.cuinfo,"",@"SHT_NOTE"
	.sectionflags	@"SHF_NOTE_NV_CUINFO"
        /*0018*/ 	.short	0x0002
        /*001a*/ 	.short	0x0064
        /*001c*/ 	.short	0x0082
	.zero		2


//--------------------- .nv.info                  --------------------------
	.section	.nv.info,"",@"SHT_CUDA_INFO"
	.align	4


	//----- nvinfo : EIATTR_REGCOUNT
	.align		4
        /*0000*/ 	.byte	0x04, 0x2f
        /*0002*/ 	.short	(.L_3 - .L_2)
	.align		4
.L_2:
        /*0004*/ 	.word	index@(_Z8kernel9DPii)
        /*0008*/ 	.word	0x00000018


	//----- nvinfo : EIATTR_FRAME_SIZE
	.align		4
.L_3:
        /*000c*/ 	.byte	0x04, 0x11
        /*000e*/ 	.short	(.L_5 - .L_4)
	.align		4
.L_4:
        /*0010*/ 	.word	index@(_Z8kernel9DPii)
        /*0014*/ 	.word	0x00000008


	//----- nvinfo : EIATTR_REGCOUNT
	.align		4
.L_5:
        /*0018*/ 	.byte	0x04, 0x2f
        /*001a*/ 	.short	(.L_7 - .L_6)
	.align		4
.L_6:
        /*001c*/ 	.word	index@(_Z9sum_arrayPiS_S_i)
        /*0020*/ 	.word	0x0000000c


	//----- nvinfo : EIATTR_FRAME_SIZE
	.align		4
.L_7:
        /*0024*/ 	.byte	0x04, 0x11
        /*0026*/ 	.short	(.L_9 - .L_8)
	.align		4
.L_8:
        /*0028*/ 	.word	index@(_Z9sum_arrayPiS_S_i)
        /*002c*/ 	.word	0x00000000


	//----- nvinfo : EIATTR_REGCOUNT
	.align		4
.L_9:
        /*0030*/ 	.byte	0x04, 0x2f
        /*0032*/ 	.short	(.L_11 - .L_10)
	.align		4
.L_10:
        /*0034*/ 	.word	index@(_Z10sum_arraysPiS_S_S_i)
        /*0038*/ 	.word	0x0000000e


	//----- nvinfo : EIATTR_FRAME_SIZE
	.align		4
.L_11:
        /*003c*/ 	.byte	0x04, 0x11
        /*003e*/ 	.short	(.L_13 - .L_12)
	.align		4
.L_12:
        /*0040*/ 	.word	index@(_Z10sum_arraysPiS_S_S_i)
        /*0044*/ 	.word	0x00000000


	//----- nvinfo : EIATTR_REGCOUNT
	.align		4
.L_13:
        /*0048*/ 	.byte	0x04, 0x2f
        /*004a*/ 	.short	(.L_15 - .L_14)
	.align		4
.L_14:
        /*004c*/ 	.word	index@(_Z11warpDetailsv)
        /*0050*/ 	.word	0x00000018


	//----- nvinfo : EIATTR_FRAME_SIZE
	.align		4
.L_15:
        /*0054*/ 	.byte	0x04, 0x11
        /*0056*/ 	.short	(.L_17 - .L_16)
	.align		4
.L_16:
        /*0058*/ 	.word	index@(_Z11warpDetailsv)
        /*005c*/ 	.word	0x00000018


	//----- nvinfo : EIATTR_REGCOUNT
	.align		4
.L_17:
        /*0060*/ 	.byte	0x04, 0x2f
        /*0062*/ 	.short	(.L_19 - .L_18)
	.align		4
.L_18:
        /*0064*/ 	.word	index@(_Z13no_divergencev)
        /*0068*/ 	.word	0x00000004


	//----- nvinfo : EIATTR_FRAME_SIZE
	.align		4
.L_19:
        /*006c*/ 	.byte	0x04, 0x11
        /*006e*/ 	.short	(.L_21 - .L_20)
	.align		4
.L_20:
        /*0070*/ 	.word	index@(_Z13no_divergencev)
        /*0074*/ 	.word	0x00000000


	//----- nvinfo : EIATTR_REGCOUNT
	.align		4
.L_21:
        /*0078*/ 	.byte	0x04, 0x2f
        /*007a*/ 	.short	(.L_23 - .L_22)
	.align		4
.L_22:
        /*007c*/ 	.word	index@(_Z9divergentv)
        /*0080*/ 	.word	0x00000004


	//----- nvinfo : EIATTR_FRAME_SIZE
	.align		4
.L_23:
        /*0084*/ 	.byte	0x04, 0x11
        /*0086*/ 	.short	(.L_25 - .L_24)
	.align		4
.L_24:
        /*0088*/ 	.word	index@(_Z9divergentv)
        /*008c*/ 	.word	0x00000000


	//----- nvinfo : EIATTR_REGCOUNT
	.align		4
.L_25:
        /*0090*/ 	.byte	0x04, 0x2f
        /*0092*/ 	.short	(.L_27 - .L_26)
	.align		4
.L_26:
        /*0094*/ 	.word	index@(_Z12no_reductionPiS_i)
        /*0098*/ 	.word	0x0000000a


	//----- nvinfo : EIATTR_FRAME_SIZE
	.align		4
.L_27:
        /*009c*/ 	.byte	0x04, 0x11
        /*009e*/ 	.short	(.L_29 - .L_28)
	.align		4
.L_28:
        /*00a0*/ 	.word	index@(_Z12no_reductionPiS_i)
        /*00a4*/ 	.word	0x00000000


	//----- nvinfo : EIATTR_REGCOUNT
	.align		4
.L_29:
        /*00a8*/ 	.byte	0x04, 0x2f
        /*00aa*/ 	.short	(.L_31 - .L_30)
	.align		4
.L_30:
        /*00ac*/ 	.word	index@(_Z27neighbored_paired_reductionPiS_i)
        /*00b0*/ 	.word	0x0000000e


	//----- nvinfo : EIATTR_FRAME_SIZE
	.align		4
.L_31:
        /*00b4*/ 	.byte	0x04, 0x11
        /*00b6*/ 	.short	(.L_33 - .L_32)
	.align		4
.L_32:
        /*00b8*/ 	.word	index@(_Z27neighbored_paired_reductionPiS_i)
        /*00bc*/ 	.word	0x00000000


	//----- nvinfo : EIATTR_REGCOUNT
	.align		4
.L_33:
        /*00c0*/ 	.byte	0x04, 0x2f
        /*00c2*/ 	.short	(.L_35 - .L_34)
	.align		4
.L_34:
        /*00c4*/ 	.word	index@(_Z12efficientSumPiS_i)
        /*00c8*/ 	.word	0x00000012


	//----- nvinfo : EIATTR_FRAME_SIZE
	.align		4
.L_35:
        /*00cc*/ 	.byte	0x04, 0x11
        /*00ce*/ 	.short	(.L_37 - .L_36)
	.align		4
.L_36:
        /*00d0*/ 	.word	index@(_Z12efficientSumPiS_i)
        /*00d4*/ 	.word	0x00000000


	//----- nvinfo : EIATTR_REGCOUNT
	.align		4
.L_37:
        /*00d8*/ 	.byte	0x04, 0x2f
        /*00da*/ 	.short	(.L_39 - .L_38)
	.align		4
.L_38:
        /*00dc*/ 	.word	index@(_Z27reduction_interleaved_pairsPiS_i)
        /*00e0*/ 	.word	0x0000000e


	//----- nvinfo : EIATTR_FRAME_SIZE
	.align		4
.L_39:
        /*00e4*/ 	.byte	0x04, 0x11
        /*00e6*/ 	.short	(.L_41 - .L_40)
	.align		4
.L_40:
        /*00e8*/ 	.word	index@(_Z27reduction_interleaved_pairsPiS_i)
        /*00ec*/ 	.word	0x00000000


	//----- nvinfo : EIATTR_REGCOUNT
	.align		4
.L_41:
        /*00f0*/ 	.byte	0x04, 0x2f
        /*00f2*/ 	.short	(.L_43 - .L_42)
	.align		4
.L_42:
        /*00f4*/ 	.word	index@(_Z27reduction_unrolling_blocks2PiS_i)
        /*00f8*/ 	.word	0x00000010


	//----- nvinfo : EIATTR_FRAME_SIZE
	.align		4
.L_43:
        /*00fc*/ 	.byte	0x04, 0x11
        /*00fe*/ 	.short	(.L_45 - .L_44)
	.align		4
.L_44:
        /*0100*/ 	.word	index@(_Z27reduction_unrolling_blocks2PiS_i)
        /*0104*/ 	.word	0x00000000


	//----- nvinfo : EIATTR_REGCOUNT
	.align		4
.L_45:
        /*0108*/ 	.byte	0x04, 0x2f
        /*010a*/ 	.short	(.L_47 - .L_46)
	.align		4
.L_46:
        /*010c*/ 	.word	index@(_Z26reduction_unrolling_blocksPiS_ii)
        /*0110*/ 	.word	0x00000020


	//----- nvinfo : EIATTR_FRAME_SIZE
	.align		4
.L_47:
        /*0114*/ 	.byte	0x04, 0x11
        /*0116*/ 	.short	(.L_49 - .L_48)
	.align		4
.L_48:
        /*0118*/ 	.word	index@(_Z26reduction_unrolling_blocksPiS_ii)
        /*011c*/ 	.word	0x00000000


	//----- nvinfo : EIATTR_REGCOUNT
	.align		4
.L_49:
        /*0120*/ 	.byte	0x04, 0x2f
        /*0122*/ 	.short	(.L_51 - .L_50)
	.align		4
.L_50:
        /*0124*/ 	.word	index@(_Z31reduction_unrolling_interleavedPiS_ii)
        /*0128*/ 	.word	0x00000020


	//----- nvinfo : EIATTR_FRAME_SIZE
	.align		4
.L_51:
        /*012c*/ 	.byte	0x04, 0x11
        /*012e*/ 	.short	(.L_53 - .L_52)
	.align		4
.L_52:
        /*0130*/ 	.word	index@(_Z31reduction_unrolling_interleavedPiS_ii)
        /*0134*/ 	.word	0x00000000


	//----- nvinfo : EIATTR_REGCOUNT
	.align		4
.L_53:
        /*0138*/ 	.byte	0x04, 0x2f
        /*013a*/ 	.short	(.L_55 - .L_54)
	.align		4
.L_54:
        /*013c*/ 	.word	index@(_Z23reduction_warp_unrolledPiS_i)
        /*0140*/ 	.word	0x00000012


	//----- nvinfo : EIATTR_FRAME_SIZE
	.align		4
.L_55:
        /*0144*/ 	.byte	0x04, 0x11
        /*0146*/ 	.short	(.L_57 - .L_56)
	.align		4
.L_56:
        /*0148*/ 	.word	index@(_Z23reduction_warp_unrolledPiS_i)
        /*014c*/ 	.word	0x00000000


	//----- nvinfo : EIATTR_REGCOUNT
	.align		4
.L_57:
        /*0150*/ 	.byte	0x04, 0x2f
        /*0152*/ 	.short	(.L_59 - .L_58)
	.align		4
.L_58:
        /*0154*/ 	.word	index@(_Z28reduction_unrolling_intersumPiS_ii)
        /*0158*/ 	.word	0x00000020


	//----- nvinfo : EIATTR_FRAME_SIZE
	.align		4
.L_59:
        /*015c*/ 	.byte	0x04, 0x11
        /*015e*/ 	.short	(.L_61 - .L_60)
	.align		4
.L_60:
        /*0160*/ 	.word	index@(_Z28reduction_unrolling_intersumPiS_ii)
        /*0164*/ 	.word	0x00000000


	//----- nvinfo : EIATTR_MIN_STACK_SIZE
	.align		4
.L_61:
        /*0168*/ 	.byte	0x04, 0x12
        /*016a*/ 	.short	(.L_63 - .L_62)
	.align		4
.L_62:
        /*016c*/ 	.word	index@(_Z28reduction_unrolling_intersumPiS_ii)
        /*0170*/ 	.word	0x00000000


	//----- nvinfo : EIATTR_MIN_STACK_SIZE
	.align		4
.L_63:
        /*0174*/ 	.byte	0x04, 0x12
        /*0176*/ 	.short	(.L_65 - .L_64)
	.align		4
.L_64:
        /*0178*/ 	.word	index@(_Z23reduction_warp_unrolledPiS_i)
        /*017c*/ 	.word	0x00000000


	//----- nvinfo : EIATTR_MIN_STACK_SIZE
	.align		4
.L_65:
        /*0180*/ 	.byte	0x04, 0x12
        /*0182*/ 	.short	(.L_67 - .L_66)
	.align		4
.L_66:
        /*0184*/ 	.word	index@(_Z31reduction_unrolling_interleavedPiS_ii)
        /*0188*/ 	.word	0x00000000


	//----- nvinfo : EIATTR_MIN_STACK_SIZE
	.align		4
.L_67:
        /*018c*/ 	.byte	0x04, 0x12
        /*018e*/ 	.short	(.L_69 - .L_68)
	.align		4
.L_68:
        /*0190*/ 	.word	index@(_Z26reduction_unrolling_blocksPiS_ii)
        /*0194*/ 	.word	0x00000000


	//----- nvinfo : EIATTR_MIN_STACK_SIZE
	.align		4
.L_69:
        /*0198*/ 	.byte	0x04, 0x12
        /*019a*/ 	.short	(.L_71 - .L_70)
	.align		4
.L_70:
        /*019c*/ 	.word	index@(_Z27reduction_unrolling_blocks2PiS_i)
        /*01a0*/ 	.word	0x00000000


	//----- nvinfo : EIATTR_MIN_STACK_SIZE
	.align		4
.L_71:
        /*01a4*/ 	.byte	0x04, 0x12
        /*01a6*/ 	.short	(.L_73 - .L_72)
	.align		4
.L_72:
        /*01a8*/ 	.word	index@(_Z27reduction_interleaved_pairsPiS_i)
        /*01ac*/ 	.word	0x00000000


	//----- nvinfo : EIATTR_MIN_STACK_SIZE
	.align		4
.L_73:
        /*01b0*/ 	.byte	0x04, 0x12
        /*01b2*/ 	.short	(.L_75 - .L_74)
	.align		4
.L_74:
        /*01b4*/ 	.word	index@(_Z12efficientSumPiS_i)
        /*01b8*/ 	.word	0x00000000


	//----- nvinfo : EIATTR_MIN_STACK_SIZE
	.align		4
.L_75:
        /*01bc*/ 	.byte	0x04, 0x12
        /*01be*/ 	.short	(.L_77 - .L_76)
	.align		4
.L_76:
        /*01c0*/ 	.word	index@(_Z27neighbored_paired_reductionPiS_i)
        /*01c4*/ 	.word	0x00000000


	//----- nvinfo : EIATTR_MIN_STACK_SIZE
	.align		4
.L_77:
        /*01c8*/ 	.byte	0x04, 0x12
        /*01ca*/ 	.short	(.L_79 - .L_78)
	.align		4
.L_78:
        /*01cc*/ 	.word	index@(_Z12no_reductionPiS_i)
        /*01d0*/ 	.word	0x00000000


	//----- nvinfo : EIATTR_MIN_STACK_SIZE
	.align		4
.L_79:
        /*01d4*/ 	.byte	0x04, 0x12
        /*01d6*/ 	.short	(.L_81 - .L_80)
	.align		4
.L_80:
        /*01d8*/ 	.word	index@(_Z9divergentv)
        /*01dc*/ 	.word	0x00000000


	//----- nvinfo : EIATTR_MIN_STACK_SIZE
	.align		4
.L_81:
        /*01e0*/ 	.byte	0x04, 0x12
        /*01e2*/ 	.short	(.L_83 - .L_82)
	.align		4
.L_82:
        /*01e4*/ 	.word	index@(_Z13no_divergencev)
        /*01e8*/ 	.word	0x00000000


	//----- nvinfo : EIATTR_MIN_STACK_SIZE
	.align		4
.L_83:
        /*01ec*/ 	.byte	0x04, 0x12
        /*01ee*/ 	.short	(.L_85 - .L_84)
	.align		4
.L_84:
        /*01f0*/ 	.word	index@(_Z11warpDetailsv)
        /*01f4*/ 	.word	0x00000018


	//----- nvinfo : EIATTR_MIN_STACK_SIZE
	.align		4
.L_85:
        /*01f8*/ 	.byte	0x04, 0x12
        /*01fa*/ 	.short	(.L_87 - .L_86)
	.align		4
.L_86:
        /*01fc*/ 	.word	index@(_Z10sum_arraysPiS_S_S_i)
        /*0200*/ 	.word	0x00000000


	//----- nvinfo : EIATTR_MIN_STACK_SIZE
	.align		4
.L_87:
        /*0204*/ 	.byte	0x04, 0x12
        /*0206*/ 	.short	(.L_89 - .L_88)
	.align		4
.L_88:
        /*0208*/ 	.word	index@(_Z9sum_arrayPiS_S_i)
        /*020c*/ 	.word	0x00000000


	//----- nvinfo : EIATTR_MIN_STACK_SIZE
	.align		4
.L_89:
        /*0210*/ 	.byte	0x04, 0x12
        /*0212*/ 	.short	(.L_91 - .L_90)
	.align		4
.L_90:
        /*0214*/ 	.word	index@(_Z8kernel9DPii)
        /*0218*/ 	.word	0x00000008
.L_91:


//--------------------- .nv.compat                --------------------------
	.section	.nv.compat,"",@"SHT_CUDA_COMPAT_INFO"
	.align	4
        /*0000*/ 	.byte	0x02, 0x09, 0x00, 0x00, 0x02, 0x02, 0x01, 0x00, 0x02, 0x05, 0x05, 0x00, 0x03, 0x07, 0x01, 0x01
        /*0010*/ 	.byte	0x02, 0x03, 0x00, 0x00, 0x02, 0x06, 0x01, 0x00, 0x04, 0x0b, 0x08, 0x00, 0x09, 0x00, 0x00, 0x00
        /*0020*/ 	.byte	0x00, 0x00, 0x00, 0x00


//--------------------- .nv.info._Z28reduction_unrolling_intersumPiS_ii --------------------------
	.section	.nv.info._Z28reduction_unrolling_intersumPiS_ii,"",@"SHT_CUDA_INFO"
	.sectionflags	@""
	.align	4


	//----- nvinfo : EIATTR_CUDA_API_VERSION
	.align		4
        /*0000*/ 	.byte	0x04, 0x37
        /*0002*/ 	.short	(.L_93 - .L_92)
.L_92:
        /*0004*/ 	.word	0x00000082


	//----- nvinfo : EIATTR_KPARAM_INFO
	.align		4
.L_93:
        /*0008*/ 	.byte	0x04, 0x17
        /*000a*/ 	.short	(.L_95 - .L_94)
.L_94:
        /*000c*/ 	.word	0x00000000
        /*0010*/ 	.short	0x0003
        /*0012*/ 	.short	0x0014
        /*0014*/ 	.byte	0x00, 0xf0, 0x11, 0x00


	//----- nvinfo : EIATTR_KPARAM_INFO
	.align		4
.L_95:
        /*0018*/ 	.byte	0x04, 0x17
        /*001a*/ 	.short	(.L_97 - .L_96)
.L_96:
        /*001c*/ 	.word	0x00000000
        /*0020*/ 	.short	0x0002
        /*0022*/ 	.short	0x0010
        /*0024*/ 	.byte	0x00, 0xf0, 0x11, 0x00


	//----- nvinfo : EIATTR_KPARAM_INFO
	.align		4
.L_97:
        /*0028*/ 	.byte	0x04, 0x17
        /*002a*/ 	.short	(.L_99 - .L_98)
.L_98:
        /*002c*/ 	.word	0x00000000
        /*0030*/ 	.short	0x0001
        /*0032*/ 	.short	0x0008
        /*0034*/ 	.byte	0x00, 0xf5, 0x21, 0x00


	//----- nvinfo : EIATTR_KPARAM_INFO
	.align		4
.L_99:
        /*0038*/ 	.byte	0x04, 0x17
        /*003a*/ 	.short	(.L_101 - .L_100)
.L_100:
        /*003c*/ 	.word	0x00000000
        /*0040*/ 	.short	0x0000
        /*0042*/ 	.short	0x0000
        /*0044*/ 	.byte	0x00, 0xf5, 0x21, 0x00


	//----- nvinfo : EIATTR_SPARSE_MMA_MASK
	.align		4
.L_101:
        /*0048*/ 	.byte	0x03, 0x50
        /*004a*/ 	.short	0x0000


	//----- nvinfo : EIATTR_MAXREG_COUNT
	.align		4
        /*004c*/ 	.byte	0x03, 0x1b
        /*004e*/ 	.short	0x00ff


	//----- nvinfo : EIATTR_NUM_BARRIERS
	.align		4
        /*0050*/ 	.byte	0x02, 0x4c
        /*0052*/ 	.byte	0x01
	.zero		1


	//----- nvinfo : EIATTR_MERCURY_ISA_VERSION
	.align		4
        /*0054*/ 	.byte	0x03, 0x5f
        /*0056*/ 	.short	0x0101


	//----- nvinfo : EIATTR_VRC_CTA_INIT_COUNT
	.align		4
        /*0058*/ 	.byte	0x02, 0x4a
	.zero		1
	.zero		1


	//----- nvinfo : EIATTR_EXIT_INSTR_OFFSETS
	.align		4
        /*005c*/ 	.byte	0x04, 0x1c
        /*005e*/ 	.short	(.L_103 - .L_102)


	//   ....[0]....
.L_102:
        /*0060*/ 	.word	0x00000090


	//   ....[1]....
        /*0064*/ 	.word	0x000011c0


	//   ....[2]....
        /*0068*/ 	.word	0x00001360


	//   ....[3]....
        /*006c*/ 	.word	0x000013c0


	//----- nvinfo : EIATTR_CRS_STACK_SIZE
	.align		4
.L_103:
        /*0070*/ 	.byte	0x04, 0x1e
        /*0072*/ 	.short	(.L_105 - .L_104)
.L_104:
        /*0074*/ 	.word	0x00000000


	//----- nvinfo : EIATTR_CBANK_PARAM_SIZE
	.align		4
.L_105:
        /*0078*/ 	.byte	0x03, 0x19
        /*007a*/ 	.short	0x0018


	//----- nvinfo : EIATTR_PARAM_CBANK
	.align		4
        /*007c*/ 	.byte	0x04, 0x0a
        /*007e*/ 	.short	(.L_107 - .L_106)
	.align		4
.L_106:
        /*0080*/ 	.word	index@(.nv.constant0._Z28reduction_unrolling_intersumPiS_ii)
        /*0084*/ 	.short	0x0380
        /*0086*/ 	.short	0x0018


	//----- nvinfo : EIATTR_SW_WAR
	.align		4
.L_107:
        /*0088*/ 	.byte	0x04, 0x36
        /*008a*/ 	.short	(.L_109 - .L_108)
.L_108:
        /*008c*/ 	.word	0x00000008
.L_109:


//--------------------- .nv.info._Z23reduction_warp_unrolledPiS_i --------------------------
	.section	.nv.info._Z23reduction_warp_unrolledPiS_i,"",@"SHT_CUDA_INFO"
	.sectionflags	@""
	.align	4


	//----- nvinfo : EIATTR_CUDA_API_VERSION
	.align		4
        /*0000*/ 	.byte	0x04, 0x37
        /*0002*/ 	.short	(.L_111 - .L_110)
.L_110:
        /*0004*/ 	.word	0x00000082


	//----- nvinfo : EIATTR_KPARAM_INFO
	.align		4
.L_111:
        /*0008*/ 	.byte	0x04, 0x17
        /*000a*/ 	.short	(.L_113 - .L_112)
.L_112:
        /*000c*/ 	.word	0x00000000
        /*0010*/ 	.short	0x0002
        /*0012*/ 	.short	0x0010
        /*0014*/ 	.byte	0x00, 0xf0, 0x11, 0x00


	//----- nvinfo : EIATTR_KPARAM_INFO
	.align		4
.L_113:
        /*0018*/ 	.byte	0x04, 0x17
        /*001a*/ 	.short	(.L_115 - .L_114)
.L_114:
        /*001c*/ 	.word	0x00000000
        /*0020*/ 	.short	0x0001
        /*0022*/ 	.short	0x0008
        /*0024*/ 	.byte	0x00, 0xf5, 0x21, 0x00


	//----- nvinfo : EIATTR_KPARAM_INFO
	.align		4
.L_115:
        /*0028*/ 	.byte	0x04, 0x17
        /*002a*/ 	.short	(.L_117 - .L_116)
.L_116:
        /*002c*/ 	.word	0x00000000
        /*0030*/ 	.short	0x0000
        /*0032*/ 	.short	0x0000
        /*0034*/ 	.byte	0x00, 0xf5, 0x21, 0x00


	//----- nvinfo : EIATTR_SPARSE_MMA_MASK
	.align		4
.L_117:
        /*0038*/ 	.byte	0x03, 0x50
        /*003a*/ 	.short	0x0000


	//----- nvinfo : EIATTR_MAXREG_COUNT
	.align		4
        /*003c*/ 	.byte	0x03, 0x1b
        /*003e*/ 	.short	0x00ff


	//----- nvinfo : EIATTR_NUM_BARRIERS
	.align		4
        /*0040*/ 	.byte	0x02, 0x4c
        /*0042*/ 	.byte	0x01
	.zero		1


	//----- nvinfo : EIATTR_MERCURY_ISA_VERSION
	.align		4
        /*0044*/ 	.byte	0x03, 0x5f
        /*0046*/ 	.short	0x0101


	//----- nvinfo : EIATTR_VRC_CTA_INIT_COUNT
	.align		4
        /*0048*/ 	.byte	0x02, 0x4a
	.zero		1
	.zero		1


	//----- nvinfo : EIATTR_EXIT_INSTR_OFFSETS
	.align		4
        /*004c*/ 	.byte	0x04, 0x1c
        /*004e*/ 	.short	(.L_119 - .L_118)


	//   ....[0]....
.L_118:
        /*0050*/ 	.word	0x00000090


	//   ....[1]....
        /*0054*/ 	.word	0x000001f0


	//   ....[2]....
        /*0058*/ 	.word	0x00000390


	//   ....[3]....
        /*005c*/ 	.word	0x000003e0


	//----- nvinfo : EIATTR_CRS_STACK_SIZE
	.align		4
.L_119:
        /*0060*/ 	.byte	0x04, 0x1e
        /*0062*/ 	.short	(.L_121 - .L_120)
.L_120:
        /*0064*/ 	.word	0x00000000


	//----- nvinfo : EIATTR_CBANK_PARAM_SIZE
	.align		4
.L_121:
        /*0068*/ 	.byte	0x03, 0x19
        /*006a*/ 	.short	0x0014


	//----- nvinfo : EIATTR_PARAM_CBANK
	.align		4
        /*006c*/ 	.byte	0x04, 0x0a
        /*006e*/ 	.short	(.L_123 - .L_122)
	.align		4
.L_122:
        /*0070*/ 	.word	index@(.nv.constant0._Z23reduction_warp_unrolledPiS_i)
        /*0074*/ 	.short	0x0380
        /*0076*/ 	.short	0x0014


	//----- nvinfo : EIATTR_SW_WAR
	.align		4
.L_123:
        /*0078*/ 	.byte	0x04, 0x36
        /*007a*/ 	.short	(.L_125 - .L_124)
.L_124:
        /*007c*/ 	.word	0x00000008
.L_125:


//--------------------- .nv.info._Z31reduction_unrolling_interleavedPiS_ii --------------------------
	.section	.nv.info._Z31reduction_unrolling_interleavedPiS_ii,"",@"SHT_CUDA_INFO"
	.sectionflags	@""
	.align	4


	//----- nvinfo : EIATTR_CUDA_API_VERSION
	.align		4
        /*0000*/ 	.byte	0x04, 0x37
        /*0002*/ 	.short	(.L_127 - .L_126)
.L_126:
        /*0004*/ 	.word	0x00000082


	//----- nvinfo : EIATTR_KPARAM_INFO
	.align		4
.L_127:
        /*0008*/ 	.byte	0x04, 0x17
        /*000a*/ 	.short	(.L_129 - .L_128)
.L_128:
        /*000c*/ 	.word	0x00000000
        /*0010*/ 	.short	0x0003
        /*0012*/ 	.short	0x0014
        /*0014*/ 	.byte	0x00, 0xf0, 0x11, 0x00


	//----- nvinfo : EIATTR_KPARAM_INFO
	.align		4
.L_129:
        /*0018*/ 	.byte	0x04, 0x17
        /*001a*/ 	.short	(.L_131 - .L_130)
.L_130:
        /*001c*/ 	.word	0x00000000
        /*0020*/ 	.short	0x0002
        /*0022*/ 	.short	0x0010
        /*0024*/ 	.byte	0x00, 0xf0, 0x11, 0x00


	//----- nvinfo : EIATTR_KPARAM_INFO
	.align		4
.L_131:
        /*0028*/ 	.byte	0x04, 0x17
        /*002a*/ 	.short	(.L_133 - .L_132)
.L_132:
        /*002c*/ 	.word	0x00000000
        /*0030*/ 	.short	0x0001
        /*0032*/ 	.short	0x0008
        /*0034*/ 	.byte	0x00, 0xf5, 0x21, 0x00


	//----- nvinfo : EIATTR_KPARAM_INFO
	.align		4
.L_133:
        /*0038*/ 	.byte	0x04, 0x17
        /*003a*/ 	.short	(.L_135 - .L_134)
.L_134:
        /*003c*/ 	.word	0x00000000
        /*0040*/ 	.short	0x0000
        /*0042*/ 	.short	0x0000
        /*0044*/ 	.byte	0x00, 0xf5, 0x21, 0x00


	//----- nvinfo : EIATTR_SPARSE_MMA_MASK
	.align		4
.L_135:
        /*0048*/ 	.byte	0x03, 0x50
        /*004a*/ 	.short	0x0000


	//----- nvinfo : EIATTR_MAXREG_COUNT
	.align		4
        /*004c*/ 	.byte	0x03, 0x1b
        /*004e*/ 	.short	0x00ff


	//----- nvinfo : EIATTR_NUM_BARRIERS
	.align		4
        /*0050*/ 	.byte	0x02, 0x4c
        /*0052*/ 	.byte	0x01
	.zero		1


	//----- nvinfo : EIATTR_MERCURY_ISA_VERSION
	.align		4
        /*0054*/ 	.byte	0x03, 0x5f
        /*0056*/ 	.short	0x0101


	//----- nvinfo : EIATTR_VRC_CTA_INIT_COUNT
	.align		4
        /*0058*/ 	.byte	0x02, 0x4a
	.zero		1
	.zero		1


	//----- nvinfo : EIATTR_EXIT_INSTR_OFFSETS
	.align		4
        /*005c*/ 	.byte	0x04, 0x1c
        /*005e*/ 	.short	(.L_137 - .L_136)


	//   ....[0]....
.L_136:
        /*0060*/ 	.word	0x00000090


	//   ....[1]....
        /*0064*/ 	.word	0x00000d10


	//   ....[2]....
        /*0068*/ 	.word	0x00000d60


	//----- nvinfo : EIATTR_CRS_STACK_SIZE
	.align		4
.L_137:
        /*006c*/ 	.byte	0x04, 0x1e
        /*006e*/ 	.short	(.L_139 - .L_138)
.L_138:
        /*0070*/ 	.word	0x00000000


	//----- nvinfo : EIATTR_CBANK_PARAM_SIZE
	.align		4
.L_139:
        /*0074*/ 	.byte	0x03, 0x19
        /*0076*/ 	.short	0x0018


	//----- nvinfo : EIATTR_PARAM_CBANK
	.align		4
        /*0078*/ 	.byte	0x04, 0x0a
        /*007a*/ 	.short	(.L_141 - .L_140)
	.align		4
.L_140:
        /*007c*/ 	.word	index@(.nv.constant0._Z31reduction_unrolling_interleavedPiS_ii)
        /*0080*/ 	.short	0x0380
        /*0082*/ 	.short	0x0018


	//----- nvinfo : EIATTR_SW_WAR
	.align		4
.L_141:
        /*0084*/ 	.byte	0x04, 0x36
        /*0086*/ 	.short	(.L_143 - .L_142)
.L_142:
        /*0088*/ 	.word	0x00000008
.L_143:


//--------------------- .nv.info._Z26reduction_unrolling_blocksPiS_ii --------------------------
	.section	.nv.info._Z26reduction_unrolling_blocksPiS_ii,"",@"SHT_CUDA_INFO"
	.sectionflags	@""
	.align	4


	//----- nvinfo : EIATTR_CUDA_API_VERSION
	.align		4
        /*0000*/ 	.byte	0x04, 0x37
        /*0002*/ 	.short	(.L_145 - .L_144)
.L_144:
        /*0004*/ 	.word	0x00000082


	//----- nvinfo : EIATTR_KPARAM_INFO
	.align		4
.L_145:
        /*0008*/ 	.byte	0x04, 0x17
        /*000a*/ 	.short	(.L_147 - .L_146)
.L_146:
        /*000c*/ 	.word	0x00000000
        /*0010*/ 	.short	0x0003
        /*0012*/ 	.short	0x0014
        /*0014*/ 	.byte	0x00, 0xf0, 0x11, 0x00


	//----- nvinfo : EIATTR_KPARAM_INFO
	.align		4
.L_147:
        /*0018*/ 	.byte	0x04, 0x17
        /*001a*/ 	.short	(.L_149 - .L_148)
.L_148:
        /*001c*/ 	.word	0x00000000
        /*0020*/ 	.short	0x0002
        /*0022*/ 	.short	0x0010
        /*0024*/ 	.byte	0x00, 0xf0, 0x11, 0x00


	//----- nvinfo : EIATTR_KPARAM_INFO
	.align		4
.L_149:
        /*0028*/ 	.byte	0x04, 0x17
        /*002a*/ 	.short	(.L_151 - .L_150)
.L_150:
        /*002c*/ 	.word	0x00000000
        /*0030*/ 	.short	0x0001
        /*0032*/ 	.short	0x0008
        /*0034*/ 	.byte	0x00, 0xf5, 0x21, 0x00


	//----- nvinfo : EIATTR_KPARAM_INFO
	.align		4
.L_151:
        /*0038*/ 	.byte	0x04, 0x17
        /*003a*/ 	.short	(.L_153 - .L_152)
.L_152:
        /*003c*/ 	.word	0x00000000
        /*0040*/ 	.short	0x0000
        /*0042*/ 	.short	0x0000
        /*0044*/ 	.byte	0x00, 0xf5, 0x21, 0x00


	//----- nvinfo : EIATTR_SPARSE_MMA_MASK
	.align		4
.L_153:
        /*0048*/ 	.byte	0x03, 0x50
        /*004a*/ 	.short	0x0000


	//----- nvinfo : EIATTR_MAXREG_COUNT
	.align		4
        /*004c*/ 	.byte	0x03, 0x1b
        /*004e*/ 	.short	0x00ff


	//----- nvinfo : EIATTR_NUM_BARRIERS
	.align		4
        /*0050*/ 	.byte	0x02, 0x4c
        /*0052*/ 	.byte	0x01
	.zero		1


	//----- nvinfo : EIATTR_MERCURY_ISA_VERSION
	.align		4
        /*0054*/ 	.byte	0x03, 0x5f
        /*0056*/ 	.short	0x0101


	//----- nvinfo : EIATTR_VRC_CTA_INIT_COUNT
	.align		4
        /*0058*/ 	.byte	0x02, 0x4a
	.zero		1
	.zero		1


	//----- nvinfo : EIATTR_EXIT_INSTR_OFFSETS
	.align		4
        /*005c*/ 	.byte	0x04, 0x1c
        /*005e*/ 	.short	(.L_155 - .L_154)


	//   ....[0]....
.L_154:
        /*0060*/ 	.word	0x000000a0


	//   ....[1]....
        /*0064*/ 	.word	0x00001030


	//   ....[2]....
        /*0068*/ 	.word	0x00001090


	//----- nvinfo : EIATTR_CRS_STACK_SIZE
	.align		4
.L_155:
        /*006c*/ 	.byte	0x04, 0x1e
        /*006e*/ 	.short	(.L_157 - .L_156)
.L_156:
        /*0070*/ 	.word	0x00000000


	//----- nvinfo : EIATTR_CBANK_PARAM_SIZE
	.align		4
.L_157:
        /*0074*/ 	.byte	0x03, 0x19
        /*0076*/ 	.short	0x0018


	//----- nvinfo : EIATTR_PARAM_CBANK
	.align		4
        /*0078*/ 	.byte	0x04, 0x0a
        /*007a*/ 	.short	(.L_159 - .L_158)
	.align		4
.L_158:
        /*007c*/ 	.word	index@(.nv.constant0._Z26reduction_unrolling_blocksPiS_ii)
        /*0080*/ 	.short	0x0380
        /*0082*/ 	.short	0x0018


	//----- nvinfo : EIATTR_SW_WAR
	.align		4
.L_159:
        /*0084*/ 	.byte	0x04, 0x36
        /*0086*/ 	.short	(.L_161 - .L_160)
.L_160:
        /*0088*/ 	.word	0x00000008
.L_161:


//--------------------- .nv.info._Z27reduction_unrolling_blocks2PiS_i --------------------------
	.section	.nv.info._Z27reduction_unrolling_blocks2PiS_i,"",@"SHT_CUDA_INFO"
	.sectionflags	@""
	.align	4


	//----- nvinfo : EIATTR_CUDA_API_VERSION
	.align		4
        /*0000*/ 	.byte	0x04, 0x37
        /*0002*/ 	.short	(.L_163 - .L_162)
.L_162:
        /*0004*/ 	.word	0x00000082


	//----- nvinfo : EIATTR_KPARAM_INFO
	.align		4
.L_163:
        /*0008*/ 	.byte	0x04, 0x17
        /*000a*/ 	.short	(.L_165 - .L_164)
.L_164:
        /*000c*/ 	.word	0x00000000
        /*0010*/ 	.short	0x0002
        /*0012*/ 	.short	0x0010
        /*0014*/ 	.byte	0x00, 0xf0, 0x11, 0x00


	//----- nvinfo : EIATTR_KPARAM_INFO
	.align		4
.L_165:
        /*0018*/ 	.byte	0x04, 0x17
        /*001a*/ 	.short	(.L_167 - .L_166)
.L_166:
        /*001c*/ 	.word	0x00000000
        /*0020*/ 	.short	0x0001
        /*0022*/ 	.short	0x0008
        /*0024*/ 	.byte	0x00, 0xf5, 0x21, 0x00


	//----- nvinfo : EIATTR_KPARAM_INFO
	.align		4
.L_167:
        /*0028*/ 	.byte	0x04, 0x17
        /*002a*/ 	.short	(.L_169 - .L_168)
.L_168:
        /*002c*/ 	.word	0x00000000
        /*0030*/ 	.short	0x0000
        /*0032*/ 	.short	0x0000
        /*0034*/ 	.byte	0x00, 0xf5, 0x21, 0x00


	//----- nvinfo : EIATTR_SPARSE_MMA_MASK
	.align		4
.L_169:
        /*0038*/ 	.byte	0x03, 0x50
        /*003a*/ 	.short	0x0000


	//----- nvinfo : EIATTR_MAXREG_COUNT
	.align		4
        /*003c*/ 	.byte	0x03, 0x1b
        /*003e*/ 	.short	0x00ff


	//----- nvinfo : EIATTR_NUM_BARRIERS
	.align		4
        /*0040*/ 	.byte	0x02, 0x4c
        /*0042*/ 	.byte	0x01
	.zero		1


	//----- nvinfo : EIATTR_MERCURY_ISA_VERSION
	.align		4
        /*0044*/ 	.byte	0x03, 0x5f
        /*0046*/ 	.short	0x0101


	//----- nvinfo : EIATTR_VRC_CTA_INIT_COUNT
	.align		4
        /*0048*/ 	.byte	0x02, 0x4a
	.zero		1
	.zero		1


	//----- nvinfo : EIATTR_EXIT_INSTR_OFFSETS
	.align		4
        /*004c*/ 	.byte	0x04, 0x1c
        /*004e*/ 	.short	(.L_171 - .L_170)


	//   ....[0]....
.L_170:
        /*0050*/ 	.word	0x00000090


	//   ....[1]....
        /*0054*/ 	.word	0x000002d0


	//   ....[2]....
        /*0058*/ 	.word	0x00000320


	//----- nvinfo : EIATTR_CRS_STACK_SIZE
	.align		4
.L_171:
        /*005c*/ 	.byte	0x04, 0x1e
        /*005e*/ 	.short	(.L_173 - .L_172)
.L_172:
        /*0060*/ 	.word	0x00000000


	//----- nvinfo : EIATTR_CBANK_PARAM_SIZE
	.align		4
.L_173:
        /*0064*/ 	.byte	0x03, 0x19
        /*0066*/ 	.short	0x0014


	//----- nvinfo : EIATTR_PARAM_CBANK
	.align		4
        /*0068*/ 	.byte	0x04, 0x0a
        /*006a*/ 	.short	(.L_175 - .L_174)
	.align		4
.L_174:
        /*006c*/ 	.word	index@(.nv.constant0._Z27reduction_unrolling_blocks2PiS_i)
        /*0070*/ 	.short	0x0380
        /*0072*/ 	.short	0x0014


	//----- nvinfo : EIATTR_SW_WAR
	.align		4
.L_175:
        /*0074*/ 	.byte	0x04, 0x36
        /*0076*/ 	.short	(.L_177 - .L_176)
.L_176:
        /*0078*/ 	.word	0x00000008
.L_177:


//--------------------- .nv.info._Z27reduction_interleaved_pairsPiS_i --------------------------
	.section	.nv.info._Z27reduction_interleaved_pairsPiS_i,"",@"SHT_CUDA_INFO"
	.sectionflags	@""
	.align	4


	//----- nvinfo : EIATTR_CUDA_API_VERSION
	.align		4
        /*0000*/ 	.byte	0x04, 0x37
        /*0002*/ 	.short	(.L_179 - .L_178)
.L_178:
        /*0004*/ 	.word	0x00000082


	//----- nvinfo : EIATTR_KPARAM_INFO
	.align		4
.L_179:
        /*0008*/ 	.byte	0x04, 0x17
        /*000a*/ 	.short	(.L_181 - .L_180)
.L_180:
        /*000c*/ 	.word	0x00000000
        /*0010*/ 	.short	0x0002
        /*0012*/ 	.short	0x0010
        /*0014*/ 	.byte	0x00, 0xf0, 0x11, 0x00


	//----- nvinfo : EIATTR_KPARAM_INFO
	.align		4
.L_181:
        /*0018*/ 	.byte	0x04, 0x17
        /*001a*/ 	.short	(.L_183 - .L_182)
.L_182:
        /*001c*/ 	.word	0x00000000
        /*0020*/ 	.short	0x0001
        /*0022*/ 	.short	0x0008
        /*0024*/ 	.byte	0x00, 0xf5, 0x21, 0x00


	//----- nvinfo : EIATTR_KPARAM_INFO
	.align		4
.L_183:
        /*0028*/ 	.byte	0x04, 0x17
        /*002a*/ 	.short	(.L_185 - .L_184)
.L_184:
        /*002c*/ 	.word	0x00000000
        /*0030*/ 	.short	0x0000
        /*0032*/ 	.short	0x0000
        /*0034*/ 	.byte	0x00, 0xf5, 0x21, 0x00


	//----- nvinfo : EIATTR_SPARSE_MMA_MASK
	.align		4
.L_185:
        /*0038*/ 	.byte	0x03, 0x50
        /*003a*/ 	.short	0x0000


	//----- nvinfo : EIATTR_MAXREG_COUNT
	.align		4
        /*003c*/ 	.byte	0x03, 0x1b
        /*003e*/ 	.short	0x00ff


	//----- nvinfo : EIATTR_NUM_BARRIERS
	.align		4
        /*0040*/ 	.byte	0x02, 0x4c
        /*0042*/ 	.byte	0x01
	.zero		1


	//----- nvinfo : EIATTR_MERCURY_ISA_VERSION
	.align		4
        /*0044*/ 	.byte	0x03, 0x5f
        /*0046*/ 	.short	0x0101


	//----- nvinfo : EIATTR_VRC_CTA_INIT_COUNT
	.align		4
        /*0048*/ 	.byte	0x02, 0x4a
	.zero		1
	.zero		1


	//----- nvinfo : EIATTR_EXIT_INSTR_OFFSETS
	.align		4
        /*004c*/ 	.byte	0x04, 0x1c
        /*004e*/ 	.short	(.L_187 - .L_186)


	//   ....[0]....
.L_186:
        /*0050*/ 	.word	0x00000080


	//   ....[1]....
        /*0054*/ 	.word	0x000001e0


	//   ....[2]....
        /*0058*/ 	.word	0x00000230


	//----- nvinfo : EIATTR_CRS_STACK_SIZE
	.align		4
.L_187:
        /*005c*/ 	.byte	0x04, 0x1e
        /*005e*/ 	.short	(.L_189 - .L_188)
.L_188:
        /*0060*/ 	.word	0x00000000


	//----- nvinfo : EIATTR_CBANK_PARAM_SIZE
	.align		4
.L_189:
        /*0064*/ 	.byte	0x03, 0x19
        /*0066*/ 	.short	0x0014


	//----- nvinfo : EIATTR_PARAM_CBANK
	.align		4
        /*0068*/ 	.byte	0x04, 0x0a
        /*006a*/ 	.short	(.L_191 - .L_190)
	.align		4
.L_190:
        /*006c*/ 	.word	index@(.nv.constant0._Z27reduction_interleaved_pairsPiS_i)
        /*0070*/ 	.short	0x0380
        /*0072*/ 	.short	0x0014


	//----- nvinfo : EIATTR_SW_WAR
	.align		4
.L_191:
        /*0074*/ 	.byte	0x04, 0x36
        /*0076*/ 	.short	(.L_193 - .L_192)
.L_192:
        /*0078*/ 	.word	0x00000008
.L_193:


//--------------------- .nv.info._Z12efficientSumPiS_i --------------------------
	.section	.nv.info._Z12efficientSumPiS_i,"",@"SHT_CUDA_INFO"
	.sectionflags	@""
	.align	4


	//----- nvinfo : EIATTR_CUDA_API_VERSION
	.align		4
        /*0000*/ 	.byte	0x04, 0x37
        /*0002*/ 	.short	(.L_195 - .L_194)
.L_194:
        /*0004*/ 	.word	0x00000082


	//----- nvinfo : EIATTR_KPARAM_INFO
	.align		4
.L_195:
        /*0008*/ 	.byte	0x04, 0x17
        /*000a*/ 	.short	(.L_197 - .L_196)
.L_196:
        /*000c*/ 	.word	0x00000000
        /*0010*/ 	.short	0x0002
        /*0012*/ 	.short	0x0010
        /*0014*/ 	.byte	0x00, 0xf0, 0x11, 0x00


	//----- nvinfo : EIATTR_KPARAM_INFO
	.align		4
.L_197:
        /*0018*/ 	.byte	0x04, 0x17
        /*001a*/ 	.short	(.L_199 - .L_198)
.L_198:
        /*001c*/ 	.word	0x00000000
        /*0020*/ 	.short	0x0001
        /*0022*/ 	.short	0x0008
        /*0024*/ 	.byte	0x00, 0xf5, 0x21, 0x00


	//----- nvinfo : EIATTR_KPARAM_INFO
	.align		4
.L_199:
        /*0028*/ 	.byte	0x04, 0x17
        /*002a*/ 	.short	(.L_201 - .L_200)
.L_200:
        /*002c*/ 	.word	0x00000000
        /*0030*/ 	.short	0x0000
        /*0032*/ 	.short	0x0000
        /*0034*/ 	.byte	0x00, 0xf5, 0x21, 0x00


	//----- nvinfo : EIATTR_SPARSE_MMA_MASK
	.align		4
.L_201:
        /*0038*/ 	.byte	0x03, 0x50
        /*003a*/ 	.short	0x0000


	//----- nvinfo : EIATTR_MAXREG_COUNT
	.align		4
        /*003c*/ 	.byte	0x03, 0x1b
        /*003e*/ 	.short	0x00ff


	//----- nvinfo : EIATTR_NUM_BARRIERS
	.align		4
        /*0040*/ 	.byte	0x02, 0x4c
        /*0042*/ 	.byte	0x01
	.zero		1


	//----- nvinfo : EIATTR_MERCURY_ISA_VERSION
	.align		4
        /*0044*/ 	.byte	0x03, 0x5f
        /*0046*/ 	.short	0x0101


	//----- nvinfo : EIATTR_VRC_CTA_INIT_COUNT
	.align		4
        /*0048*/ 	.byte	0x02, 0x4a
	.zero		1
	.zero		1


	//----- nvinfo : EIATTR_EXIT_INSTR_OFFSETS
	.align		4
        /*004c*/ 	.byte	0x04, 0x1c
        /*004e*/ 	.short	(.L_203 - .L_202)


	//   ....[0]....
.L_202:
        /*0050*/ 	.word	0x00000080


	//   ....[1]....
        /*0054*/ 	.word	0x00000230


	//   ....[2]....
        /*0058*/ 	.word	0x000002a0


	//----- nvinfo : EIATTR_CRS_STACK_SIZE
	.align		4
.L_203:
        /*005c*/ 	.byte	0x04, 0x1e
        /*005e*/ 	.short	(.L_205 - .L_204)
.L_204:
        /*0060*/ 	.word	0x00000000


	//----- nvinfo : EIATTR_CBANK_PARAM_SIZE
	.align		4
.L_205:
        /*0064*/ 	.byte	0x03, 0x19
        /*0066*/ 	.short	0x0014


	//----- nvinfo : EIATTR_PARAM_CBANK
	.align		4
        /*0068*/ 	.byte	0x04, 0x0a
        /*006a*/ 	.short	(.L_207 - .L_206)
	.align		4
.L_206:
        /*006c*/ 	.word	index@(.nv.constant0._Z12efficientSumPiS_i)
        /*0070*/ 	.short	0x0380
        /*0072*/ 	.short	0x0014


	//----- nvinfo : EIATTR_SW_WAR
	.align		4
.L_207:
        /*0074*/ 	.byte	0x04, 0x36
        /*0076*/ 	.short	(.L_209 - .L_208)
.L_208:
        /*0078*/ 	.word	0x00000008
.L_209:


//--------------------- .nv.info._Z27neighbored_paired_reductionPiS_i --------------------------
	.section	.nv.info._Z27neighbored_paired_reductionPiS_i,"",@"SHT_CUDA_INFO"
	.sectionflags	@""
	.align	4


	//----- nvinfo : EIATTR_CUDA_API_VERSION
	.align		4
        /*0000*/ 	.byte	0x04, 0x37
        /*0002*/ 	.short	(.L_211 - .L_210)
.L_210:
        /*0004*/ 	.word	0x00000082


	//----- nvinfo : EIATTR_KPARAM_INFO
	.align		4
.L_211:
        /*0008*/ 	.byte	0x04, 0x17
        /*000a*/ 	.short	(.L_213 - .L_212)
.L_212:
        /*000c*/ 	.word	0x00000000
        /*0010*/ 	.short	0x0002
        /*0012*/ 	.short	0x0010
        /*0014*/ 	.byte	0x00, 0xf0, 0x11, 0x00


	//----- nvinfo : EIATTR_KPARAM_INFO
	.align		4
.L_213:
        /*0018*/ 	.byte	0x04, 0x17
        /*001a*/ 	.short	(.L_215 - .L_214)
.L_214:
        /*001c*/ 	.word	0x00000000
        /*0020*/ 	.short	0x0001
        /*0022*/ 	.short	0x0008
        /*0024*/ 	.byte	0x00, 0xf5, 0x21, 0x00


	//----- nvinfo : EIATTR_KPARAM_INFO
	.align		4
.L_215:
        /*0028*/ 	.byte	0x04, 0x17
        /*002a*/ 	.short	(.L_217 - .L_216)
.L_216:
        /*002c*/ 	.word	0x00000000
        /*0030*/ 	.short	0x0000
        /*0032*/ 	.short	0x0000
        /*0034*/ 	.byte	0x00, 0xf5, 0x21, 0x00


	//----- nvinfo : EIATTR_SPARSE_MMA_MASK
	.align		4
.L_217:
        /*0038*/ 	.byte	0x03, 0x50
        /*003a*/ 	.short	0x0000


	//----- nvinfo : EIATTR_MAXREG_COUNT
	.align		4
        /*003c*/ 	.byte	0x03, 0x1b
        /*003e*/ 	.short	0x00ff


	//----- nvinfo : EIATTR_NUM_BARRIERS
	.align		4
        /*0040*/ 	.byte	0x02, 0x4c
        /*0042*/ 	.byte	0x01
	.zero		1


	//----- nvinfo : EIATTR_MERCURY_ISA_VERSION
	.align		4
        /*0044*/ 	.byte	0x03, 0x5f
        /*0046*/ 	.short	0x0101


	//----- nvinfo : EIATTR_VRC_CTA_INIT_COUNT
	.align		4
        /*0048*/ 	.byte	0x02, 0x4a
	.zero		1
	.zero		1


	//----- nvinfo : EIATTR_EXIT_INSTR_OFFSETS
	.align		4
        /*004c*/ 	.byte	0x04, 0x1c
        /*004e*/ 	.short	(.L_219 - .L_218)


	//   ....[0]....
.L_218:
        /*0050*/ 	.word	0x00000070


	//   ....[1]....
        /*0054*/ 	.word	0x000001f0


	//   ....[2]....
        /*0058*/ 	.word	0x00000240


	//----- nvinfo : EIATTR_CRS_STACK_SIZE
	.align		4
.L_219:
        /*005c*/ 	.byte	0x04, 0x1e
        /*005e*/ 	.short	(.L_221 - .L_220)
.L_220:
        /*0060*/ 	.word	0x00000000


	//----- nvinfo : EIATTR_CBANK_PARAM_SIZE
	.align		4
.L_221:
        /*0064*/ 	.byte	0x03, 0x19
        /*0066*/ 	.short	0x0014


	//----- nvinfo : EIATTR_PARAM_CBANK
	.align		4
        /*0068*/ 	.byte	0x04, 0x0a
        /*006a*/ 	.short	(.L_223 - .L_222)
	.align		4
.L_222:
        /*006c*/ 	.word	index@(.nv.constant0._Z27neighbored_paired_reductionPiS_i)
        /*0070*/ 	.short	0x0380
        /*0072*/ 	.short	0x0014


	//----- nvinfo : EIATTR_SW_WAR
	.align		4
.L_223:
        /*0074*/ 	.byte	0x04, 0x36
        /*0076*/ 	.short	(.L_225 - .L_224)
.L_224:
        /*0078*/ 	.word	0x00000008
.L_225:


//--------------------- .nv.info._Z12no_reductionPiS_i --------------------------
	.section	.nv.info._Z12no_reductionPiS_i,"",@"SHT_CUDA_INFO"
	.sectionflags	@""
	.align	4


	//----- nvinfo : EIATTR_CUDA_API_VERSION
	.align		4
        /*0000*/ 	.byte	0x04, 0x37
        /*0002*/ 	.short	(.L_227 - .L_226)
.L_226:
        /*0004*/ 	.word	0x00000082


	//----- nvinfo : EIATTR_KPARAM_INFO
	.align		4
.L_227:
        /*0008*/ 	.byte	0x04, 0x17
        /*000a*/ 	.short	(.L_229 - .L_228)
.L_228:
        /*000c*/ 	.word	0x00000000
        /*0010*/ 	.short	0x0002
        /*0012*/ 	.short	0x0010
        /*0014*/ 	.byte	0x00, 0xf0, 0x11, 0x00


	//----- nvinfo : EIATTR_KPARAM_INFO
	.align		4
.L_229:
        /*0018*/ 	.byte	0x04, 0x17
        /*001a*/ 	.short	(.L_231 - .L_230)
.L_230:
        /*001c*/ 	.word	0x00000000
        /*0020*/ 	.short	0x0001
        /*0022*/ 	.short	0x0008
        /*0024*/ 	.byte	0x00, 0xf5, 0x21, 0x00


	//----- nvinfo : EIATTR_KPARAM_INFO
	.align		4
.L_231:
        /*0028*/ 	.byte	0x04, 0x17
        /*002a*/ 	.short	(.L_233 - .L_232)
.L_232:
        /*002c*/ 	.word	0x00000000
        /*0030*/ 	.short	0x0000
        /*0032*/ 	.short	0x0000
        /*0034*/ 	.byte	0x00, 0xf5, 0x21, 0x00


	//----- nvinfo : EIATTR_SPARSE_MMA_MASK
	.align		4
.L_233:
        /*0038*/ 	.byte	0x03, 0x50
        /*003a*/ 	.short	0x0000


	//----- nvinfo : EIATTR_MAXREG_COUNT
	.align		4
        /*003c*/ 	.byte	0x03, 0x1b
        /*003e*/ 	.short	0x00ff


	//----- nvinfo : EIATTR_NUM_BARRIERS
	.align		4
        /*0040*/ 	.byte	0x02, 0x4c
        /*0042*/ 	.byte	0x01
	.zero		1


	//----- nvinfo : EIATTR_MERCURY_ISA_VERSION
	.align		4
        /*0044*/ 	.byte	0x03, 0x5f
        /*0046*/ 	.short	0x0101


	//----- nvinfo : EIATTR_VRC_CTA_INIT_COUNT
	.align		4
        /*0048*/ 	.byte	0x02, 0x4a
	.zero		1
	.zero		1


	//----- nvinfo : EIATTR_EXIT_INSTR_OFFSETS
	.align		4
        /*004c*/ 	.byte	0x04, 0x1c
        /*004e*/ 	.short	(.L_235 - .L_234)


	//   ....[0]....
.L_234:
        /*0050*/ 	.word	0x00000070


	//   ....[1]....
        /*0054*/ 	.word	0x00000110


	//----- nvinfo : EIATTR_CBANK_PARAM_SIZE
	.align		4
.L_235:
        /*0058*/ 	.byte	0x03, 0x19
        /*005a*/ 	.short	0x0014


	//----- nvinfo : EIATTR_PARAM_CBANK
	.align		4
        /*005c*/ 	.byte	0x04, 0x0a
        /*005e*/ 	.short	(.L_237 - .L_236)
	.align		4
.L_236:
        /*0060*/ 	.word	index@(.nv.constant0._Z12no_reductionPiS_i)
        /*0064*/ 	.short	0x0380
        /*0066*/ 	.short	0x0014


	//----- nvinfo : EIATTR_SW_WAR
	.align		4
.L_237:
        /*0068*/ 	.byte	0x04, 0x36
        /*006a*/ 	.short	(.L_239 - .L_238)
.L_238:
        /*006c*/ 	.word	0x00000008
.L_239:


//--------------------- .nv.info._Z9divergentv    --------------------------
	.section	.nv.info._Z9divergentv,"",@"SHT_CUDA_INFO"
	.sectionflags	@""
	.align	4


	//----- nvinfo : EIATTR_CUDA_API_VERSION
	.align		4
        /*0000*/ 	.byte	0x04, 0x37
        /*0002*/ 	.short	(.L_241 - .L_240)
.L_240:
        /*0004*/ 	.word	0x00000082


	//----- nvinfo : EIATTR_SPARSE_MMA_MASK
	.align		4
.L_241:
        /*0008*/ 	.byte	0x03, 0x50
        /*000a*/ 	.short	0x0000


	//----- nvinfo : EIATTR_MAXREG_COUNT
	.align		4
        /*000c*/ 	.byte	0x03, 0x1b
        /*000e*/ 	.short	0x00ff


	//----- nvinfo : EIATTR_MERCURY_ISA_VERSION
	.align		4
        /*0010*/ 	.byte	0x03, 0x5f
        /*0012*/ 	.short	0x0101


	//----- nvinfo : EIATTR_VRC_CTA_INIT_COUNT
	.align		4
        /*0014*/ 	.byte	0x02, 0x4a
	.zero		1
	.zero		1


	//----- nvinfo : EIATTR_EXIT_INSTR_OFFSETS
	.align		4
        /*0018*/ 	.byte	0x04, 0x1c
        /*001a*/ 	.short	(.L_243 - .L_242)


	//   ....[0]....
.L_242:
        /*001c*/ 	.word	0x00000010


	//----- nvinfo : EIATTR_SW_WAR
	.align		4
.L_243:
        /*0020*/ 	.byte	0x04, 0x36
        /*0022*/ 	.short	(.L_245 - .L_244)
.L_244:
        /*0024*/ 	.word	0x00000008
.L_245:


//--------------------- .nv.info._Z13no_divergencev --------------------------
	.section	.nv.info._Z13no_divergencev,"",@"SHT_CUDA_INFO"
	.sectionflags	@""
	.align	4


	//----- nvinfo : EIATTR_CUDA_API_VERSION
	.align		4
        /*0000*/ 	.byte	0x04, 0x37
        /*0002*/ 	.short	(.L_247 - .L_246)
.L_246:
        /*0004*/ 	.word	0x00000082


	//----- nvinfo : EIATTR_SPARSE_MMA_MASK
	.align		4
.L_247:
        /*0008*/ 	.byte	0x03, 0x50
        /*000a*/ 	.short	0x0000


	//----- nvinfo : EIATTR_MAXREG_COUNT
	.align		4
        /*000c*/ 	.byte	0x03, 0x1b
        /*000e*/ 	.short	0x00ff


	//----- nvinfo : EIATTR_MERCURY_ISA_VERSION
	.align		4
        /*0010*/ 	.byte	0x03, 0x5f
        /*0012*/ 	.short	0x0101


	//----- nvinfo : EIATTR_VRC_CTA_INIT_COUNT
	.align		4
        /*0014*/ 	.byte	0x02, 0x4a
	.zero		1
	.zero		1


	//----- nvinfo : EIATTR_EXIT_INSTR_OFFSETS
	.align		4
        /*0018*/ 	.byte	0x04, 0x1c
        /*001a*/ 	.short	(.L_249 - .L_248)


	//   ....[0]....
.L_248:
        /*001c*/ 	.word	0x00000010


	//----- nvinfo : EIATTR_SW_WAR
	.align		4
.L_249:
        /*0020*/ 	.byte	0x04, 0x36
        /*0022*/ 	.short	(.L_251 - .L_250)
.L_250:
        /*0024*/ 	.word	0x00000008
.L_251:


//--------------------- .nv.info._Z11warpDetailsv --------------------------
	.section	.nv.info._Z11warpDetailsv,"",@"SHT_CUDA_INFO"
	.sectionflags	@""
	.align	4


	//----- nvinfo : EIATTR_CUDA_API_VERSION
	.align		4
        /*0000*/ 	.byte	0x04, 0x37
        /*0002*/ 	.short	(.L_253 - .L_252)
.L_252:
        /*0004*/ 	.word	0x00000082


	//----- nvinfo : EIATTR_SPARSE_MMA_MASK
	.align		4
.L_253:
        /*0008*/ 	.byte	0x03, 0x50
        /*000a*/ 	.short	0x0000


	//----- nvinfo : EIATTR_MAXREG_COUNT
	.align		4
        /*000c*/ 	.byte	0x03, 0x1b
        /*000e*/ 	.short	0x00ff


	//----- nvinfo : EIATTR_EXTERNS
	.align		4
        /*0010*/ 	.byte	0x04, 0x0f
        /*0012*/ 	.short	(.L_255 - .L_254)


	//   ....[0]....
	.align		4
.L_254:
        /*0014*/ 	.word	index@(vprintf)


	//----- nvinfo : EIATTR_MERCURY_ISA_VERSION
	.align		4
.L_255:
        /*0018*/ 	.byte	0x03, 0x5f
        /*001a*/ 	.short	0x0101


	//----- nvinfo : EIATTR_VRC_CTA_INIT_COUNT
	.align		4
        /*001c*/ 	.byte	0x02, 0x4a
	.zero		1
	.zero		1


	//----- nvinfo : EIATTR_SYSCALL_OFFSETS
	.align		4
        /*0020*/ 	.byte	0x04, 0x46
        /*0022*/ 	.short	(.L_257 - .L_256)


	//   ....[0]....
.L_256:
        /*0024*/ 	.word	0x000001c0


	//----- nvinfo : EIATTR_EXIT_INSTR_OFFSETS
	.align		4
.L_257:
        /*0028*/ 	.byte	0x04, 0x1c
        /*002a*/ 	.short	(.L_259 - .L_258)


	//   ....[0]....
.L_258:
        /*002c*/ 	.word	0x000001d0


	//----- nvinfo : EIATTR_SW_WAR
	.align		4
.L_259:
        /*0030*/ 	.byte	0x04, 0x36
        /*0032*/ 	.short	(.L_261 - .L_260)
.L_260:
        /*0034*/ 	.word	0x00000008
.L_261:


//--------------------- .nv.info._Z10sum_arraysPiS_S_S_i --------------------------
	.section	.nv.info._Z10sum_arraysPiS_S_S_i,"",@"SHT_CUDA_INFO"
	.sectionflags	@""
	.align	4


	//----- nvinfo : EIATTR_CUDA_API_VERSION
	.align		4
        /*0000*/ 	.byte	0x04, 0x37
        /*0002*/ 	.short	(.L_263 - .L_262)
.L_262:
        /*0004*/ 	.word	0x00000082


	//----- nvinfo : EIATTR_KPARAM_INFO
	.align		4
.L_263:
        /*0008*/ 	.byte	0x04, 0x17
        /*000a*/ 	.short	(.L_265 - .L_264)
.L_264:
        /*000c*/ 	.word	0x00000000
        /*0010*/ 	.short	0x0004
        /*0012*/ 	.short	0x0020
        /*0014*/ 	.byte	0x00, 0xf0, 0x11, 0x00


	//----- nvinfo : EIATTR_KPARAM_INFO
	.align		4
.L_265:
        /*0018*/ 	.byte	0x04, 0x17
        /*001a*/ 	.short	(.L_267 - .L_266)
.L_266:
        /*001c*/ 	.word	0x00000000
        /*0020*/ 	.short	0x0003
        /*0022*/ 	.short	0x0018
        /*0024*/ 	.byte	0x00, 0xf5, 0x21, 0x00


	//----- nvinfo : EIATTR_KPARAM_INFO
	.align		4
.L_267:
        /*0028*/ 	.byte	0x04, 0x17
        /*002a*/ 	.short	(.L_269 - .L_268)
.L_268:
        /*002c*/ 	.word	0x00000000
        /*0030*/ 	.short	0x0002
        /*0032*/ 	.short	0x0010
        /*0034*/ 	.byte	0x00, 0xf5, 0x21, 0x00


	//----- nvinfo : EIATTR_KPARAM_INFO
	.align		4
.L_269:
        /*0038*/ 	.byte	0x04, 0x17
        /*003a*/ 	.short	(.L_271 - .L_270)
.L_270:
        /*003c*/ 	.word	0x00000000
        /*0040*/ 	.short	0x0001
        /*0042*/ 	.short	0x0008
        /*0044*/ 	.byte	0x00, 0xf5, 0x21, 0x00


	//----- nvinfo : EIATTR_KPARAM_INFO
	.align		4
.L_271:
        /*0048*/ 	.byte	0x04, 0x17
        /*004a*/ 	.short	(.L_273 - .L_272)
.L_272:
        /*004c*/ 	.word	0x00000000
        /*0050*/ 	.short	0x0000
        /*0052*/ 	.short	0x0000
        /*0054*/ 	.byte	0x00, 0xf5, 0x21, 0x00


	//----- nvinfo : EIATTR_SPARSE_MMA_MASK
	.align		4
.L_273:
        /*0058*/ 	.byte	0x03, 0x50
        /*005a*/ 	.short	0x0000


	//----- nvinfo : EIATTR_MAXREG_COUNT
	.align		4
        /*005c*/ 	.byte	0x03, 0x1b
        /*005e*/ 	.short	0x00ff


	//----- nvinfo : EIATTR_MERCURY_ISA_VERSION
	.align		4
        /*0060*/ 	.byte	0x03, 0x5f
        /*0062*/ 	.short	0x0101


	//----- nvinfo : EIATTR_VRC_CTA_INIT_COUNT
	.align		4
        /*0064*/ 	.byte	0x02, 0x4a
	.zero		1
	.zero		1


	//----- nvinfo : EIATTR_EXIT_INSTR_OFFSETS
	.align		4
        /*0068*/ 	.byte	0x04, 0x1c
        /*006a*/ 	.short	(.L_275 - .L_274)


	//   ....[0]....
.L_274:
        /*006c*/ 	.word	0x00000070


	//   ....[1]....
        /*0070*/ 	.word	0x00000160


	//----- nvinfo : EIATTR_CBANK_PARAM_SIZE
	.align		4
.L_275:
        /*0074*/ 	.byte	0x03, 0x19
        /*0076*/ 	.short	0x0024


	//----- nvinfo : EIATTR_PARAM_CBANK
	.align		4
        /*0078*/ 	.byte	0x04, 0x0a
        /*007a*/ 	.short	(.L_277 - .L_276)
	.align		4
.L_276:
        /*007c*/ 	.word	index@(.nv.constant0._Z10sum_arraysPiS_S_S_i)
        /*0080*/ 	.short	0x0380
        /*0082*/ 	.short	0x0024


	//----- nvinfo : EIATTR_SW_WAR
	.align		4
.L_277:
        /*0084*/ 	.byte	0x04, 0x36
        /*0086*/ 	.short	(.L_279 - .L_278)
.L_278:
        /*0088*/ 	.word	0x00000008
.L_279:


//--------------------- .nv.info._Z9sum_arrayPiS_S_i --------------------------
	.section	.nv.info._Z9sum_arrayPiS_S_i,"",@"SHT_CUDA_INFO"
	.sectionflags	@""
	.align	4


	//----- nvinfo : EIATTR_CUDA_API_VERSION
	.align		4
        /*0000*/ 	.byte	0x04, 0x37
        /*0002*/ 	.short	(.L_281 - .L_280)
.L_280:
        /*0004*/ 	.word	0x00000082


	//----- nvinfo : EIATTR_KPARAM_INFO
	.align		4
.L_281:
        /*0008*/ 	.byte	0x04, 0x17
        /*000a*/ 	.short	(.L_283 - .L_282)
.L_282:
        /*000c*/ 	.word	0x00000000
        /*0010*/ 	.short	0x0003
        /*0012*/ 	.short	0x0018
        /*0014*/ 	.byte	0x00, 0xf0, 0x11, 0x00


	//----- nvinfo : EIATTR_KPARAM_INFO
	.align		4
.L_283:
        /*0018*/ 	.byte	0x04, 0x17
        /*001a*/ 	.short	(.L_285 - .L_284)
.L_284:
        /*001c*/ 	.word	0x00000000
        /*0020*/ 	.short	0x0002
        /*0022*/ 	.short	0x0010
        /*0024*/ 	.byte	0x00, 0xf5, 0x21, 0x00


	//----- nvinfo : EIATTR_KPARAM_INFO
	.align		4
.L_285:
        /*0028*/ 	.byte	0x04, 0x17
        /*002a*/ 	.short	(.L_287 - .L_286)
.L_286:
        /*002c*/ 	.word	0x00000000
        /*0030*/ 	.short	0x0001
        /*0032*/ 	.short	0x0008
        /*0034*/ 	.byte	0x00, 0xf5, 0x21, 0x00


	//----- nvinfo : EIATTR_KPARAM_INFO
	.align		4
.L_287:
        /*0038*/ 	.byte	0x04, 0x17
        /*003a*/ 	.short	(.L_289 - .L_288)
.L_288:
        /*003c*/ 	.word	0x00000000
        /*0040*/ 	.short	0x0000
        /*0042*/ 	.short	0x0000
        /*0044*/ 	.byte	0x00, 0xf5, 0x21, 0x00


	//----- nvinfo : EIATTR_SPARSE_MMA_MASK
	.align		4
.L_289:
        /*0048*/ 	.byte	0x03, 0x50
        /*004a*/ 	.short	0x0000


	//----- nvinfo : EIATTR_MAXREG_COUNT
	.align		4
        /*004c*/ 	.byte	0x03, 0x1b
        /*004e*/ 	.short	0x00ff


	//----- nvinfo : EIATTR_MERCURY_ISA_VERSION
	.align		4
        /*0050*/ 	.byte	0x03, 0x5f
        /*0052*/ 	.short	0x0101


	//----- nvinfo : EIATTR_VRC_CTA_INIT_COUNT
	.align		4
        /*0054*/ 	.byte	0x02, 0x4a
	.zero		1
	.zero		1


	//----- nvinfo : EIATTR_EXIT_INSTR_OFFSETS
	.align		4
        /*0058*/ 	.byte	0x04, 0x1c
        /*005a*/ 	.short	(.L_291 - .L_290)


	//   ....[0]....
.L_290:
        /*005c*/ 	.word	0x00000070


	//   ....[1]....
        /*0060*/ 	.word	0x00000130


	//----- nvinfo : EIATTR_CBANK_PARAM_SIZE
	.align		4
.L_291:
        /*0064*/ 	.byte	0x03, 0x19
        /*0066*/ 	.short	0x001c


	//----- nvinfo : EIATTR_PARAM_CBANK
	.align		4
        /*0068*/ 	.byte	0x04, 0x0a
        /*006a*/ 	.short	(.L_293 - .L_292)
	.align		4
.L_292:
        /*006c*/ 	.word	index@(.nv.constant0._Z9sum_arrayPiS_S_i)
        /*0070*/ 	.short	0x0380
        /*0072*/ 	.short	0x001c


	//----- nvinfo : EIATTR_SW_WAR
	.align		4
.L_293:
        /*0074*/ 	.byte	0x04, 0x36
        /*0076*/ 	.short	(.L_295 - .L_294)
.L_294:
        /*0078*/ 	.word	0x00000008
.L_295:


//--------------------- .nv.info._Z8kernel9DPii   --------------------------
	.section	.nv.info._Z8kernel9DPii,"",@"SHT_CUDA_INFO"
	.sectionflags	@""
	.align	4


	//----- nvinfo : EIATTR_CUDA_API_VERSION
	.align		4
        /*0000*/ 	.byte	0x04, 0x37
        /*0002*/ 	.short	(.L_297 - .L_296)
.L_296:
        /*0004*/ 	.word	0x00000082


	//----- nvinfo : EIATTR_KPARAM_INFO
	.align		4
.L_297:
        /*0008*/ 	.byte	0x04, 0x17
        /*000a*/ 	.short	(.L_299 - .L_298)
.L_298:
        /*000c*/ 	.word	0x00000000
        /*0010*/ 	.short	0x0001
        /*0012*/ 	.short	0x0008
        /*0014*/ 	.byte	0x00, 0xf0, 0x11, 0x00


	//----- nvinfo : EIATTR_KPARAM_INFO
	.align		4
.L_299:
        /*0018*/ 	.byte	0x04, 0x17
        /*001a*/ 	.short	(.L_301 - .L_300)
.L_300:
        /*001c*/ 	.word	0x00000000
        /*0020*/ 	.short	0x0000
        /*0022*/ 	.short	0x0000
        /*0024*/ 	.byte	0x00, 0xf5, 0x21, 0x00


	//----- nvinfo : EIATTR_SPARSE_MMA_MASK
	.align		4
.L_301:
        /*0028*/ 	.byte	0x03, 0x50
        /*002a*/ 	.short	0x0000


	//----- nvinfo : EIATTR_MAXREG_COUNT
	.align		4
        /*002c*/ 	.byte	0x03, 0x1b
        /*002e*/ 	.short	0x00ff


	//----- nvinfo : EIATTR_EXTERNS
	.align		4
        /*0030*/ 	.byte	0x04, 0x0f
        /*0032*/ 	.short	(.L_303 - .L_302)


	//   ....[0]....
	.align		4
.L_302:
        /*0034*/ 	.word	index@(vprintf)


	//----- nvinfo : EIATTR_MERCURY_ISA_VERSION
	.align		4
.L_303:
        /*0038*/ 	.byte	0x03, 0x5f
        /*003a*/ 	.short	0x0101


	//----- nvinfo : EIATTR_VRC_CTA_INIT_COUNT
	.align		4
        /*003c*/ 	.byte	0x02, 0x4a
	.zero		1
	.zero		1


	//----- nvinfo : EIATTR_SYSCALL_OFFSETS
	.align		4
        /*0040*/ 	.byte	0x04, 0x46
        /*0042*/ 	.short	(.L_305 - .L_304)


	//   ....[0]....
.L_304:
        /*0044*/ 	.word	0x00000260


	//----- nvinfo : EIATTR_EXIT_INSTR_OFFSETS
	.align		4
.L_305:
        /*0048*/ 	.byte	0x04, 0x1c
        /*004a*/ 	.short	(.L_307 - .L_306)


	//   ....[0]....
.L_306:
        /*004c*/ 	.word	0x000001a0


	//   ....[1]....
        /*0050*/ 	.word	0x00000270


	//----- nvinfo : EIATTR_CRS_STACK_SIZE
	.align		4
.L_307:
        /*0054*/ 	.byte	0x04, 0x1e
        /*0056*/ 	.short	(.L_309 - .L_308)
.L_308:
        /*0058*/ 	.word	0x00000000


	//----- nvinfo : EIATTR_CBANK_PARAM_SIZE
	.align		4
.L_309:
        /*005c*/ 	.byte	0x03, 0x19
        /*005e*/ 	.short	0x000c


	//----- nvinfo : EIATTR_PARAM_CBANK
	.align		4
        /*0060*/ 	.byte	0x04, 0x0a
        /*0062*/ 	.short	(.L_311 - .L_310)
	.align		4
.L_310:
        /*0064*/ 	.word	index@(.nv.constant0._Z8kernel9DPii)
        /*0068*/ 	.short	0x0380
        /*006a*/ 	.short	0x000c


	//----- nvinfo : EIATTR_SW_WAR
	.align		4
.L_311:
        /*006c*/ 	.byte	0x04, 0x36
        /*006e*/ 	.short	(.L_313 - .L_312)
.L_312:
        /*0070*/ 	.word	0x00000008
.L_313:


//--------------------- .nv.callgraph             --------------------------
	.section	.nv.callgraph,"",@"SHT_CUDA_CALLGRAPH"
	.align	4
	.sectionentsize	8
	.align		4
        /*0000*/ 	.word	0x00000000
	.align		4
        /*0004*/ 	.word	0xffffffff
	.align		4
        /*0008*/ 	.word	index@(_Z11warpDetailsv)
	.align		4
        /*000c*/ 	.word	index@(vprintf)
	.align		4
        /*0010*/ 	.word	index@(_Z8kernel9DPii)
	.align		4
        /*0014*/ 	.word	index@(vprintf)
	.align		4
        /*0018*/ 	.word	0x00000000
	.align		4
        /*001c*/ 	.word	0xfffffffe
	.align		4
        /*0020*/ 	.word	0x00000000
	.align		4
        /*0024*/ 	.word	0xfffffffd
	.align		4
        /*0028*/ 	.word	0x00000000
	.align		4
        /*002c*/ 	.word	0xfffffffc


//--------------------- .nv.constant4             --------------------------
	.section	.nv.constant4,"a",@progbits
	.align	8
	.align		8
.nv.constant4:
        /*0000*/ 	.dword	$str
	.align		8
        /*0008*/ 	.dword	$str$1
	.align		8
        /*0010*/ 	.dword	vprintf


//--------------------- .text._Z28reduction_unrolling_intersumPiS_ii --------------------------
	.section	.text._Z28reduction_unrolling_intersumPiS_ii,"ax",@progbits
	.align	128
        .global         _Z28reduction_unrolling_intersumPiS_ii
        .type           _Z28reduction_unrolling_intersumPiS_ii,@function
        .size           _Z28reduction_unrolling_intersumPiS_ii,(.L_x_77 - _Z28reduction_unrolling_intersumPiS_ii)
        .other          _Z28reduction_unrolling_intersumPiS_ii,@"STO_CUDA_ENTRY STV_DEFAULT"
_Z28reduction_unrolling_intersumPiS_ii:
.text._Z28reduction_unrolling_intersumPiS_ii:
[----:B------:R-:W-:Y:S08]  /*0000*/  LDC R1, c[0x0][0x37c] ;  /* 0x0000df00ff017b82 */ /* 0x000ff00000000800 */
[----:B------:R-:W0:Y:S01]  /*0010*/  S2UR UR22, SR_CTAID.X ;  /* 0x00000000001679c3 */ /* 0x000e220000002500 */
[----:B------:R-:W1:Y:S01]  /*0020*/  S2R R0, SR_TID.X ;  /* 0x0000000000007919 */ /* 0x000e620000002100 */
[----:B------:R-:W0:Y:S01]  /*0030*/  LDCU UR23, c[0x0][0x360] ;  /* 0x00006c00ff1777ac */ /* 0x000e220008000800 */
[----:B------:R-:W2:Y:S01]  /*0040*/  LDCU.64 UR26, c[0x0][0x390] ;  /* 0x00007200ff1a77ac */ /* 0x000ea20008000a00 */
[----:B0-----:R-:W-:-:S04]  /*0050*/  UIMAD UR4, UR22, UR23, URZ ;  /* 0x00000017160472a4 */ /* 0x001fc8000f8e02ff */
[----:B--2---:R-:W-:-:S06]  /*0060*/  UIMAD UR4, UR4, UR27, URZ ;  /* 0x0000001b040472a4 */ /* 0x004fcc000f8e02ff */
[----:B-1----:R-:W-:-:S04]  /*0070*/  IADD3 R2, PT, PT, R0, UR4, RZ ;  /* 0x0000000400027c10 */ /* 0x002fc8000fffe0ff */
[----:B------:R-:W-:-:S13]  /*0080*/  ISETP.GT.AND P0, PT, R2, UR26, PT ;  /* 0x0000001a02007c0c */ /* 0x000fda000bf04270 */
[----:B------:R-:W-:Y:S05]  /*0090*/  @P0 EXIT ;  /* 0x000000000000094d */ /* 0x000fea0003800000 */
[----:B------:R-:W-:Y:S01]  /*00a0*/  UIADD3 UR5, UPT, UPT, UR27, -0x1, URZ ;  /* 0xffffffff1b057890 */ /* 0x000fe2000fffe0ff */
[----:B------:R-:W-:Y:S01]  /*00b0*/  BSSY.RECONVERGENT B0, `(.L_x_0) ;  /* 0x00000e0000007945 */ /* 0x000fe20003800200 */
[----:B------:R-:W0:Y:S04]  /*00c0*/  LDCU.64 UR28, c[0x0][0x380] ;  /* 0x00007000ff1c77ac */ /* 0x000e280008000a00 */
[----:B------:R-:W-:Y:S01]  /*00d0*/  IMAD.U32 R3, RZ, RZ, UR5 ;  /* 0x00000005ff037e24 */ /* 0x000fe2000f8e00ff */
[----:B------:R-:W1:Y:S03]  /*00e0*/  LDCU.64 UR24, c[0x0][0x358] ;  /* 0x00006b00ff1877ac */ /* 0x000e660008000a00 */
[----:B------:R-:W-:-:S05]  /*00f0*/  IMAD R3, R3, UR23, R2 ;  /* 0x0000001703037c24 */ /* 0x000fca000f8e0202 */
[----:B------:R-:W-:Y:S01]  /*0100*/  ISETP.GE.U32.AND P0, PT, R3, UR26, PT ;  /* 0x0000001a03007c0c */ /* 0x000fe2000bf06070 */
[----:B0-----:R-:W-:-:S12]  /*0110*/  UIMAD.WIDE UR6, UR4, 0x4, UR28 ;  /* 0x00000004040678a5 */ /* 0x001fd8000f8e021c */
[----:B-1----:R-:W-:Y:S05]  /*0120*/  @P0 BRA `(.L_x_1) ;  /* 0x0000000c00600947 */ /* 0x002fea0003800000 */
[----:B------:R-:W-:Y:S01]  /*0130*/  UISETP.GE.AND UP0, UPT, UR27, 0x1, UPT ;  /* 0x000000011b00788c */ /* 0x000fe2000bf06270 */
[----:B------:R-:W-:-:S08]  /*0140*/  HFMA2 R25, -RZ, RZ, 0, 0 ;  /* 0x00000000ff197431 */ /* 0x000fd000000001ff */
[----:B------:R-:W-:Y:S05]  /*0150*/  BRA.U !UP0, `(.L_x_2) ;  /* 0x0000000d08487547 */ /* 0x000fea000b800000 */
[----:B------:R-:W-:Y:S01]  /*0160*/  UISETP.GE.U32.AND UP0, UPT, UR27, 0x10, UPT ;  /* 0x000000101b00788c */ /* 0x000fe2000bf06070 */
[----:B------:R-:W-:Y:S01]  /*0170*/  IMAD.MOV.U32 R25, RZ, RZ, RZ ;  /* 0x000000ffff197224 */ /* 0x000fe200078e00ff */
[----:B------:R-:W-:-:S07]  /*0180*/  UMOV UR4, URZ ;  /* 0x000000ff00047c82 */ /* 0x000fce0008000000 */
[----:B------:R-:W-:Y:S05]  /*0190*/  BRA.U !UP0, `(.L_x_3) ;  /* 0x0000000508ec7547 */ /* 0x000fea000b800000 */
[----:B------:R-:W-:Y:S01]  /*01a0*/  UIMAD UR5, UR22, UR27, URZ ;  /* 0x0000001b160572a4 */ /* 0x000fe2000f8e02ff */
[----:B------:R-:W-:Y:S01]  /*01b0*/  MOV R25, RZ ;  /* 0x000000ff00197202 */ /* 0x000fe20000000f00 */
[----:B------:R-:W-:Y:S01]  /*01c0*/  ULOP3.LUT UR4, UR27, 0x7ffffff0, URZ, 0xc0, !UPT ;  /* 0x7ffffff01b047892 */ /* 0x000fe2000f8ec0ff */
[----:B------:R-:W-:Y:S01]  /*01d0*/  IMAD.MOV.U32 R3, RZ, RZ, R2 ;  /* 0x000000ffff037224 */ /* 0x000fe200078e0002 */
[----:B------:R-:W-:Y:S02]  /*01e0*/  UIADD3 UR10, UPT, UPT, UR5, 0x3, URZ ;  /* 0x00000003050a7890 */ /* 0x000fe4000fffe0ff */
[----:B------:R-:W-:Y:S02]  /*01f0*/  UIADD3 UR11, UPT, UPT, UR5, 0x4, URZ ;  /* 0x00000004050b7890 */ /* 0x000fe4000fffe0ff */
[----:B------:R-:W-:Y:S02]  /*0200*/  UIADD3 UR13, UPT, UPT, UR5, 0x6, URZ ;  /* 0x00000006050d7890 */ /* 0x000fe4000fffe0ff */
[----:B------:R-:W-:Y:S01]  /*0210*/  UIADD3 UR17, UPT, UPT, UR5, 0xa, URZ ;  /* 0x0000000a05117890 */ /* 0x000fe2000fffe0ff */
[----:B------:R-:W-:Y:S01]  /*0220*/  IMAD.U32 R7, RZ, RZ, UR10 ;  /* 0x0000000aff077e24 */ /* 0x000fe2000f8e00ff */
[----:B------:R-:W-:Y:S01]  /*0230*/  UIMAD UR8, UR5, UR23, UR23 ;  /* 0x00000017050872a4 */ /* 0x000fe2000f8e0217 */
[----:B------:R-:W-:Y:S01]  /*0240*/  MOV R9, UR11 ;  /* 0x0000000b00097c02 */ /* 0x000fe20008000f00 */
[----:B------:R-:W-:Y:S01]  /*0250*/  UIADD3 UR9, UPT, UPT, UR5, 0x2, URZ ;  /* 0x0000000205097890 */ /* 0x000fe2000fffe0ff */
[----:B------:R-:W-:Y:S01]  /*0260*/  MOV R13, UR13 ;  /* 0x0000000d000d7c02 */ /* 0x000fe20008000f00 */
[----:B------:R-:W-:Y:S01]  /*0270*/  UIADD3 UR12, UPT, UPT, UR5, 0x5, URZ ;  /* 0x00000005050c7890 */ /* 0x000fe2000fffe0ff */
[----:B------:R-:W-:Y:S01]  /*0280*/  MOV R4, UR17 ;  /* 0x0000001100047c02 */ /* 0x000fe20008000f00 */
[----:B------:R-:W-:Y:S01]  /*0290*/  UIADD3 UR14, UPT, UPT, UR5, 0x7, URZ ;  /* 0x00000007050e7890 */ /* 0x000fe2000fffe0ff */
[--C-:B------:R-:W-:Y:S01]  /*02a0*/  IMAD R6, R7, UR23, R0.reuse ;  /* 0x0000001707067c24 */ /* 0x100fe2000f8e0200 */
[----:B------:R-:W-:Y:S01]  /*02b0*/  UIADD3 UR15, UPT, UPT, UR5, 0x8, URZ ;  /* 0x00000008050f7890 */ /* 0x000fe2000fffe0ff */
[----:B------:R-:W-:Y:S01]  /*02c0*/  MOV R5, UR9 ;  /* 0x0000000900057c02 */ /* 0x000fe20008000f00 */
[----:B------:R-:W-:Y:S01]  /*02d0*/  UIADD3 UR16, UPT, UPT, UR5, 0x9, URZ ;  /* 0x0000000905107890 */ /* 0x000fe2000fffe0ff */
[----:B------:R-:W-:Y:S01]  /*02e0*/  IMAD.U32 R11, RZ, RZ, UR12 ;  /* 0x0000000cff0b7e24 */ /* 0x000fe2000f8e00ff */
[----:B------:R-:W-:Y:S01]  /*02f0*/  UIADD3 UR18, UPT, UPT, UR5, 0xb, URZ ;  /* 0x0000000b05127890 */ /* 0x000fe2000fffe0ff */
[----:B------:R-:W-:Y:S01]  /*0300*/  IMAD.U32 R21, RZ, RZ, UR14 ;  /* 0x0000000eff157e24 */ /* 0x000fe2000f8e00ff */
        /* <DEDUP_REMOVED lines=8> */
[----:B------:R-:W-:Y:S01]  /*0390*/  IMAD.U32 R19, RZ, RZ, UR20 ;  /* 0x00000014ff137e24 */ /* 0x000fe2000f8e00ff */
[----:B------:R-:W-:Y:S01]  /*03a0*/  IADD3 R23, PT, PT, R0, UR8, RZ ;  /* 0x0000000800177c10 */ /* 0x000fe2000fffe0ff */
[--C-:B------:R-:W-:Y:S01]  /*03b0*/  IMAD R7, R9, UR23, R0.reuse ;  /* 0x0000001709077c24 */ /* 0x100fe2000f8e0200 */
[----:B------:R-:W-:Y:S01]  /*03c0*/  MOV R17, UR21 ;  /* 0x0000001500117c02 */ /* 0x000fe20008000f00 */
[----:B------:R-:W-:Y:S01]  /*03d0*/  IMAD.U32 R15, RZ, RZ, UR5 ;  /* 0x00000005ff0f7e24 */ /* 0x000fe2000f8e00ff */
[----:B------:R-:W-:Y:S01]  /*03e0*/  UIADD3 UR4, UPT, UPT, -UR4, URZ, URZ ;  /* 0x000000ff04047290 */ /* 0x000fe2000fffe1ff */
[----:B------:R-:W-:-:S02]  /*03f0*/  IMAD R9, R13, UR23, R0 ;  /* 0x000000170d097c24 */ /* 0x000fc4000f8e0200 */
[--C-:B------:R-:W-:Y:S02]  /*0400*/  IMAD R8, R11, UR23, R0.reuse ;  /* 0x000000170b087c24 */ /* 0x100fe4000f8e0200 */
[--C-:B------:R-:W-:Y:S02]  /*0410*/  IMAD R10, R21, UR23, R0.reuse ;  /* 0x00000017150a7c24 */ /* 0x100fe4000f8e0200 */
[--C-:B------:R-:W-:Y:S02]  /*0420*/  IMAD R13, R4, UR23, R0.reuse ;  /* 0x00000017040d7c24 */ /* 0x100fe4000f8e0200 */
[--C-:B------:R-:W-:Y:S02]  /*0430*/  IMAD R5, R5, UR23, R0.reuse ;  /* 0x0000001705057c24 */ /* 0x100fe4000f8e0200 */
[--C-:B------:R-:W-:Y:S02]  /*0440*/  IMAD R11, R27, UR23, R0.reuse ;  /* 0x000000171b0b7c24 */ /* 0x100fe4000f8e0200 */
[----:B------:R-:W-:-:S02]  /*0450*/  IMAD R12, R29, UR23, R0 ;  /* 0x000000171d0c7c24 */ /* 0x000fc4000f8e0200 */
[--C-:B------:R-:W-:Y:S02]  /*0460*/  IMAD R20, R20, UR23, R0.reuse ;  /* 0x0000001714147c24 */ /* 0x100fe4000f8e0200 */
[--C-:B------:R-:W-:Y:S02]  /*0470*/  IMAD R21, R14, UR23, R0.reuse ;  /* 0x000000170e157c24 */ /* 0x100fe4000f8e0200 */
[--C-:B------:R-:W-:Y:S02]  /*0480*/  IMAD R22, R19, UR23, R0.reuse ;  /* 0x0000001713167c24 */ /* 0x100fe4000f8e0200 */
[--C-:B------:R-:W-:Y:S02]  /*0490*/  IMAD R4, R17, UR23, R0.reuse ;  /* 0x0000001711047c24 */ /* 0x100fe4000f8e0200 */
[----:B------:R-:W-:-:S07]  /*04a0*/  IMAD R24, R15, UR23, R0 ;  /* 0x000000170f187c24 */ /* 0x000fce000f8e0200 */
.L_x_4:
[----:B------:R-:W-:Y:S02]  /*04b0*/  HFMA2 R16, -RZ, RZ, 0, 2.384185791015625e-07 ;  /* 0x00000004ff107431 */ /* 0x000fe400000001ff */
[----:B------:R-:W-:Y:S01]  /*04c0*/  IMAD.MOV.U32 R18, RZ, RZ, 0x4 ;  /* 0x00000004ff127424 */ /* 0x000fe200078e00ff */
[----:B------:R-:W-:Y:S01]  /*04d0*/  MOV R27, 0x4 ;  /* 0x00000004001b7802 */ /* 0x000fe20000000f00 */
[----:B------:R-:W-:Y:S02]  /*04e0*/  IMAD.MOV.U32 R14, RZ, RZ, 0x4 ;  /* 0x00000004ff0e7424 */ /* 0x000fe400078e00ff */
[----:B------:R-:W-:-:S04]  /*04f0*/  IMAD.WIDE.U32 R18, R3, R18, UR28 ;  /* 0x0000001c03127e25 */ /* 0x000fc8000f8e0012 */
[----:B------:R-:W-:Y:S01]  /*0500*/  IMAD.WIDE.U32 R16, R23, R16, UR28 ;  /* 0x0000001c17107e25 */ /* 0x000fe2000f8e0010 */
[----:B------:R-:W2:Y:S03]  /*0510*/  LDG.E R29, desc[UR24][R18.64] ;  /* 0x00000018121d7981 */ /* 0x000ea6000c1e1900 */
[----:B------:R-:W-:Y:S01]  /*0520*/  IMAD.WIDE.U32 R14, R5, R14, UR28 ;  /* 0x0000001c050e7e25 */ /* 0x000fe2000f8e000e */
[----:B------:R0:W2:Y:S05]  /*0530*/  LDG.E R28, desc[UR24][R16.64] ;  /* 0x00000018101c7981 */ /* 0x0000aa000c1e1900 */
[----:B------:R-:W3:Y:S01]  /*0540*/  LDG.E R14, desc[UR24][R14.64] ;  /* 0x000000180e0e7981 */ /* 0x000ee2000c1e1900 */
[----:B0-----:R-:W-:-:S06]  /*0550*/  IMAD.WIDE.U32 R16, R6, R27, UR28 ;  /* 0x0000001c06107e25 */ /* 0x001fcc000f8e001b */
[----:B------:R-:W3:Y:S01]  /*0560*/  LDG.E R17, desc[UR24][R16.64] ;  /* 0x0000001810117981 */ /* 0x000ee2000c1e1900 */
[----:B------:R-:W-:Y:S02]  /*0570*/  HFMA2 R19, -RZ, RZ, 0, 2.384185791015625e-07 ;  /* 0x00000004ff137431 */ /* 0x000fe400000001ff */
[----:B------:R-:W-:-:S04]  /*0580*/  IMAD.MOV.U32 R26, RZ, RZ, 0x4 ;  /* 0x00000004ff1a7424 */ /* 0x000fc800078e00ff */
[----:B------:R-:W-:-:S04]  /*0590*/  IMAD.WIDE.U32 R26, R7, R26, UR28 ;  /* 0x0000001c071a7e25 */ /* 0x000fc8000f8e001a */
[----:B------:R-:W-:Y:S02]  /*05a0*/  IMAD.WIDE.U32 R18, R8, R19, UR28 ;  /* 0x0000001c08127e25 */ /* 0x000fe4000f8e0013 */
[----:B------:R-:W4:Y:S04]  /*05b0*/  LDG.E R26, desc[UR24][R26.64] ;  /* 0x000000181a1a7981 */ /* 0x000f28000c1e1900 */
[----:B------:R-:W4:Y:S01]  /*05c0*/  LDG.E R19, desc[UR24][R18.64] ;  /* 0x0000001812137981 */ /* 0x000f22000c1e1900 */
[----:B--2---:R-:W-:Y:S01]  /*05d0*/  IADD3 R25, PT, PT, R28, R29, R25 ;  /* 0x0000001d1c197210 */ /* 0x004fe20007ffe019 */
[----:B------:R-:W-:Y:S01]  /*05e0*/  IMAD.MOV.U32 R28, RZ, RZ, 0x4 ;  /* 0x00000004ff1c7424 */ /* 0x000fe200078e00ff */
[----:B------:R-:W-:Y:S02]  /*05f0*/  MOV R29, 0x4 ;  /* 0x00000004001d7802 */ /* 0x000fe40000000f00 */
[----:B---3--:R-:W-:Y:S01]  /*0600*/  IADD3 R25, PT, PT, R17, R14, R25 ;  /* 0x0000000e11197210 */ /* 0x008fe20007ffe019 */
[----:B------:R-:W-:-:S04]  /*0610*/  IMAD.WIDE.U32 R14, R9, R28, UR28 ;  /* 0x0000001c090e7e25 */ /* 0x000fc8000f8e001c */
[----:B------:R-:W-:Y:S01]  /*0620*/  IMAD.WIDE.U32 R16, R10, R29, UR28 ;  /* 0x0000001c0a107e25 */ /* 0x000fe2000f8e001d */
[----:B------:R0:W2:Y:S04]  /*0630*/  LDG.E R18, desc[UR24][R14.64] ;  /* 0x000000180e127981 */ /* 0x0000a8000c1e1900 */
[----:B------:R-:W2:Y:S01]  /*0640*/  LDG.E R27, desc[UR24][R16.64] ;  /* 0x00000018101b7981 */ /* 0x000ea2000c1e1900 */
[----:B0-----:R-:W-:-:S04]  /*0650*/  IMAD.WIDE.U32 R14, R11, R28, UR28 ;  /* 0x0000001c0b0e7e25 */ /* 0x001fc8000f8e001c */
[----:B------:R-:W-:Y:S02]  /*0660*/  IMAD.WIDE.U32 R28, R12, R29, UR28 ;  /* 0x0000001c0c1c7e25 */ /* 0x000fe4000f8e001d */
[----:B------:R-:W3:Y:S04]  /*0670*/  LDG.E R14, desc[UR24][R14.64] ;  /* 0x000000180e0e7981 */ /* 0x000ee8000c1e1900 */
[----:B------:R0:W3:Y:S01]  /*0680*/  LDG.E R15, desc[UR24][R28.64] ;  /* 0x000000181c0f7981 */ /* 0x0000e2000c1e1900 */
[----:B----4-:R-:W-:Y:S01]  /*0690*/  IADD3 R19, PT, PT, R19, R26, R25 ;  /* 0x0000001a13137210 */ /* 0x010fe20007ffe019 */
[----:B------:R-:W-:Y:S02]  /*06a0*/  HFMA2 R26, -RZ, RZ, 0, 2.384185791015625e-07 ;  /* 0x00000004ff1a7431 */ /* 0x000fe400000001ff */
[----:B0-----:R-:W-:-:S03]  /*06b0*/  IMAD.MOV.U32 R28, RZ, RZ, 0x4 ;  /* 0x00000004ff1c7424 */ /* 0x001fc600078e00ff */
[----:B------:R-:W-:-:S04]  /*06c0*/  IMAD.WIDE.U32 R16, R20, R26, UR28 ;  /* 0x0000001c14107e25 */ /* 0x000fc8000f8e001a */
[----:B------:R-:W-:Y:S02]  /*06d0*/  IMAD.WIDE.U32 R28, R13, R28, UR28 ;  /* 0x0000001c0d1c7e25 */ /* 0x000fe4000f8e001c */
[----:B------:R-:W4:Y:S04]  /*06e0*/  LDG.E R16, desc[UR24][R16.64] ;  /* 0x0000001810107981 */ /* 0x000f28000c1e1900 */
[----:B------:R0:W4:Y:S01]  /*06f0*/  LDG.E R25, desc[UR24][R28.64] ;  /* 0x000000181c197981 */ /* 0x000122000c1e1900 */
[----:B--2---:R-:W-:Y:S01]  /*0700*/  IADD3 R18, PT, PT, R27, R18, R19 ;  /* 0x000000121b127210 */ /* 0x004fe20007ffe013 */
[----:B------:R-:W-:-:S04]  /*0710*/  IMAD.MOV.U32 R27, RZ, RZ, 0x4 ;  /* 0x00000004ff1b7424 */ /* 0x000fc800078e00ff */
[----:B0-----:R-:W-:-:S06]  /*0720*/  IMAD.WIDE.U32 R28, R4, R27, UR28 ;  /* 0x0000001c041c7e25 */ /* 0x001fcc000f8e001b */
[----:B------:R-:W2:Y:S01]  /*0730*/  LDG.E R28, desc[UR24][R28.64] ;  /* 0x000000181c1c7981 */ /* 0x000ea2000c1e1900 */
[----:B---3--:R-:W-:Y:S01]  /*0740*/  IADD3 R17, PT, PT, R15, R14, R18 ;  /* 0x0000000e0f117210 */ /* 0x008fe20007ffe012 */
[----:B------:R-:W-:-:S04]  /*0750*/  IMAD.WIDE.U32 R18, R21, R26, UR28 ;  /* 0x0000001c15127e25 */ /* 0x000fc8000f8e001a */
[-C--:B------:R-:W-:Y:S02]  /*0760*/  IMAD.WIDE.U32 R14, R22, R27.reuse, UR28 ;  /* 0x0000001c160e7e25 */ /* 0x080fe4000f8e001b */
[----:B------:R-:W3:Y:S02]  /*0770*/  LDG.E R18, desc[UR24][R18.64] ;  /* 0x0000001812127981 */ /* 0x000ee4000c1e1900 */
[----:B------:R-:W-:Y:S02]  /*0780*/  IMAD.WIDE.U32 R26, R24, R27, UR28 ;  /* 0x0000001c181a7e25 */ /* 0x000fe4000f8e001b */
[----:B------:R0:W3:Y:S04]  /*0790*/  LDG.E R15, desc[UR24][R14.64] ;  /* 0x000000180e0f7981 */ /* 0x0000e8000c1e1900 */
[----:B------:R-:W2:Y:S01]  /*07a0*/  LDG.E R27, desc[UR24][R26.64] ;  /* 0x000000181a1b7981 */ /* 0x000ea2000c1e1900 */
[----:B------:R-:W-:-:S04]  /*07b0*/  UIADD3 UR4, UPT, UPT, UR4, 0x10, URZ ;  /* 0x0000001004047890 */ /* 0x000fc8000fffe0ff */
[----:B------:R-:W-:Y:S01]  /*07c0*/  UISETP.NE.AND UP0, UPT, UR4, URZ, UPT ;  /* 0x000000ff0400728c */ /* 0x000fe2000bf05270 */
[----:B----4-:R-:W-:Y:S01]  /*07d0*/  IADD3 R16, PT, PT, R16, R25, R17 ;  /* 0x0000001910107210 */ /* 0x010fe20007ffe011 */
[----:B0-----:R-:W-:Y:S01]  /*07e0*/  IMAD.U32 R14, RZ, RZ, UR23 ;  /* 0x00000017ff0e7e24 */ /* 0x001fe2000f8e00ff */
[----:B------:R-:W-:Y:S02]  /*07f0*/  MOV R17, UR23 ;  /* 0x0000001700117c02 */ /* 0x000fe40008000f00 */
[----:B------:R-:W-:Y:S01]  /*0800*/  MOV R19, UR23 ;  /* 0x0000001700137c02 */ /* 0x000fe20008000f00 */
[C---:B------:R-:W-:Y:S01]  /*0810*/  IMAD R9, R14.reuse, 0x10, R9 ;  /* 0x000000100e097824 */ /* 0x040fe200078e0209 */
[C---:B------:R-:W-:Y:S01]  /*0820*/  LEA R7, R14.reuse, R7, 0x4 ;  /* 0x000000070e077211 */ /* 0x040fe200078e20ff */
[----:B------:R-:W-:Y:S01]  /*0830*/  IMAD R23, R17, 0x10, R23 ;  /* 0x0000001011177824 */ /* 0x000fe200078e0217 */
[----:B------:R-:W-:Y:S01]  /*0840*/  LEA R6, R19, R6, 0x4 ;  /* 0x0000000613067211 */ /* 0x000fe200078e20ff */
[C---:B------:R-:W-:Y:S01]  /*0850*/  IMAD R5, R17.reuse, 0x10, R5 ;  /* 0x0000001011057824 */ /* 0x040fe200078e0205 */
[C---:B------:R-:W-:Y:S01]  /*0860*/  LEA R8, R17.reuse, R8, 0x4 ;  /* 0x0000000811087211 */ /* 0x040fe200078e20ff */
[C---:B------:R-:W-:Y:S01]  /*0870*/  IMAD R12, R17.reuse, 0x10, R12 ;  /* 0x00000010110c7824 */ /* 0x040fe200078e020c */
[----:B------:R-:W-:Y:S01]  /*0880*/  LEA R10, R17, R10, 0x4 ;  /* 0x0000000a110a7211 */ /* 0x000fe200078e20ff */
[C---:B------:R-:W-:Y:S01]  /*0890*/  IMAD R21, R14.reuse, 0x10, R21 ;  /* 0x000000100e157824 */ /* 0x040fe200078e0215 */
[C---:B------:R-:W-:Y:S01]  /*08a0*/  LEA R11, R14.reuse, R11, 0x4 ;  /* 0x0000000b0e0b7211 */ /* 0x040fe200078e20ff */
[----:B------:R-:W-:Y:S01]  /*08b0*/  IMAD R24, R19, 0x10, R24 ;  /* 0x0000001013187824 */ /* 0x000fe200078e0218 */
[----:B------:R-:W-:-:S02]  /*08c0*/  LEA R13, R14, R13, 0x4 ;  /* 0x0000000d0e0d7211 */ /* 0x000fc400078e20ff */
[C---:B------:R-:W-:Y:S02]  /*08d0*/  LEA R20, R17.reuse, R20, 0x4 ;  /* 0x0000001411147211 */ /* 0x040fe400078e20ff */
[C---:B------:R-:W-:Y:S02]  /*08e0*/  LEA R22, R17.reuse, R22, 0x4 ;  /* 0x0000001611167211 */ /* 0x040fe400078e20ff */
[----:B------:R-:W-:Y:S02]  /*08f0*/  LEA R4, R17, R4, 0x4 ;  /* 0x0000000411047211 */ /* 0x000fe400078e20ff */
[----:B------:R-:W-:Y:S02]  /*0900*/  LEA R3, R14, R3, 0x4 ;  /* 0x000000030e037211 */ /* 0x000fe400078e20ff */
[----:B---3--:R-:W-:-:S04]  /*0910*/  IADD3 R15, PT, PT, R15, R18, R16 ;  /* 0x000000120f0f7210 */ /* 0x008fc80007ffe010 */
[----:B--2---:R-:W-:Y:S01]  /*0920*/  IADD3 R25, PT, PT, R27, R28, R15 ;  /* 0x0000001c1b197210 */ /* 0x004fe20007ffe00f */
[----:B------:R-:W-:Y:S06]  /*0930*/  BRA.U UP0, `(.L_x_4) ;  /* 0xfffffff900dc7547 */ /* 0x000fec000b83ffff */
[----:B------:R-:W-:-:S12]  /*0940*/  ULOP3.LUT UR4, UR27, 0x7ffffff0, URZ, 0xc0, !UPT ;  /* 0x7ffffff01b047892 */ /* 0x000fd8000f8ec0ff */
.L_x_3:
[----:B------:R-:W-:-:S04]  /*0950*/  ULOP3.LUT UR5, UR27, 0xf, URZ, 0xc0, !UPT ;  /* 0x0000000f1b057892 */ /* 0x000fc8000f8ec0ff */
[----:B------:R-:W-:-:S09]  /*0960*/  UISETP.NE.AND UP0, UPT, UR5, URZ, UPT ;  /* 0x000000ff0500728c */ /* 0x000fd2000bf05270 */
[----:B------:R-:W-:Y:S05]  /*0970*/  BRA.U !UP0, `(.L_x_2) ;  /* 0x0000000508407547 */ /* 0x000fea000b800000 */
[----:B------:R-:W-:Y:S02]  /*0980*/  UISETP.GE.U32.AND UP0, UPT, UR5, 0x8, UPT ;  /* 0x000000080500788c */ /* 0x000fe4000bf06070 */
[----:B------:R-:W-:-:S04]  /*0990*/  ULOP3.LUT UR8, UR27, 0x7, URZ, 0xc0, !UPT ;  /* 0x000000071b087892 */ /* 0x000fc8000f8ec0ff */
[----:B------:R-:W-:-:S03]  /*09a0*/  UISETP.NE.AND UP1, UPT, UR8, URZ, UPT ;  /* 0x000000ff0800728c */ /* 0x000fc6000bf25270 */
[----:B------:R-:W-:Y:S08]  /*09b0*/  BRA.U !UP0, `(.L_x_5) ;  /* 0x0000000108987547 */ /* 0x000ff0000b800000 */
[----:B------:R-:W-:Y:S01]  /*09c0*/  MOV R3, UR4 ;  /* 0x0000000400037c02 */ /* 0x000fe20008000f00 */
[----:B------:R-:W-:Y:S01]  /*09d0*/  HFMA2 R13, -RZ, RZ, 0, 2.384185791015625e-07 ;  /* 0x00000004ff0d7431 */ /* 0x000fe200000001ff */
[----:B------:R-:W-:Y:S01]  /*09e0*/  MOV R5, 0x4 ;  /* 0x0000000400057802 */ /* 0x000fe20000000f00 */
[----:B------:R-:W-:Y:S02]  /*09f0*/  IMAD.MOV.U32 R15, RZ, RZ, 0x4 ;  /* 0x00000004ff0f7424 */ /* 0x000fe400078e00ff */
[----:B------:R-:W-:-:S04]  /*0a00*/  IMAD R4, R3, UR23, R2 ;  /* 0x0000001703047c24 */ /* 0x000fc8000f8e0202 */
[C---:B------:R-:W-:Y:S02]  /*0a10*/  VIADD R12, R4.reuse, UR23 ;  /* 0x00000017040c7c36 */ /* 0x040fe40008000000 */
[----:B------:R-:W-:Y:S01]  /*0a20*/  HFMA2 R19, -RZ, RZ, 0, 2.384185791015625e-07 ;  /* 0x00000004ff137431 */ /* 0x000fe200000001ff */
[----:B------:R-:W-:Y:S01]  /*0a30*/  MOV R9, 0x4 ;  /* 0x0000000400097802 */ /* 0x000fe20000000f00 */
[----:B------:R-:W-:Y:S01]  /*0a40*/  IMAD.WIDE.U32 R4, R4, R5, UR28 ;  /* 0x0000001c04047e25 */ /* 0x000fe2000f8e0005 */
[----:B------:R-:W-:-:S03]  /*0a50*/  IADD3 R14, PT, PT, R12, UR23, RZ ;  /* 0x000000170c0e7c10 */ /* 0x000fc6000fffe0ff */
[----:B------:R-:W-:Y:S02]  /*0a60*/  HFMA2 R21, -RZ, RZ, 0, 2.384185791015625e-07 ;  /* 0x00000004ff157431 */ /* 0x000fe400000001ff */
[----:B------:R-:W-:Y:S01]  /*0a70*/  IMAD.WIDE.U32 R12, R12, R13, UR28 ;  /* 0x0000001c0c0c7e25 */ /* 0x000fe2000f8e000d */
[----:B------:R0:W2:Y:S01]  /*0a80*/  LDG.E R6, desc[UR24][R4.64] ;  /* 0x0000001804067981 */ /* 0x0000a2000c1e1900 */
[C---:B------:R-:W-:Y:S02]  /*0a90*/  IADD3 R8, PT, PT, R14.reuse, UR23, RZ ;  /* 0x000000170e087c10 */ /* 0x040fe4000fffe0ff */
[----:B------:R-:W-:Y:S01]  /*0aa0*/  IMAD.MOV.U32 R11, RZ, RZ, 0x4 ;  /* 0x00000004ff0b7424 */ /* 0x000fe200078e00ff */
[----:B------:R1:W2:Y:S01]  /*0ab0*/  LDG.E R3, desc[UR24][R12.64] ;  /* 0x000000180c037981 */ /* 0x0002a2000c1e1900 */
[----:B------:R-:W-:-:S04]  /*0ac0*/  IMAD.WIDE.U32 R14, R14, R15, UR28 ;  /* 0x0000001c0e0e7e25 */ /* 0x000fc8000f8e000f */
[----:B------:R-:W-:Y:S01]  /*0ad0*/  VIADD R10, R8, UR23 ;  /* 0x00000017080a7c36 */ /* 0x000fe20008000000 */
[----:B------:R-:W-:Y:S01]  /*0ae0*/  MOV R20, 0x4 ;  /* 0x0000000400147802 */ /* 0x000fe20000000f00 */
[----:B------:R3:W4:Y:S03]  /*0af0*/  LDG.E R7, desc[UR24][R14.64] ;  /* 0x000000180e077981 */ /* 0x000726000c1e1900 */
[----:B------:R-:W-:Y:S01]  /*0b00*/  IADD3 R16, PT, PT, R10, UR23, RZ ;  /* 0x000000170a107c10 */ /* 0x000fe2000fffe0ff */
[----:B------:R-:W-:-:S04]  /*0b10*/  IMAD.WIDE.U32 R8, R8, R9, UR28 ;  /* 0x0000001c08087e25 */ /* 0x000fc8000f8e0009 */
[----:B------:R-:W-:Y:S02]  /*0b20*/  VIADD R17, R16, UR23 ;  /* 0x0000001710117c36 */ /* 0x000fe40008000000 */
[----:B------:R-:W-:Y:S01]  /*0b30*/  IMAD.WIDE.U32 R10, R10, R11, UR28 ;  /* 0x0000001c0a0a7e25 */ /* 0x000fe2000f8e000b */
[----:B------:R-:W4:Y:S02]  /*0b40*/  LDG.E R8, desc[UR24][R8.64] ;  /* 0x0000001808087981 */ /* 0x000f24000c1e1900 */
[C---:B------:R-:W-:Y:S01]  /*0b50*/  IADD3 R18, PT, PT, R17.reuse, UR23, RZ ;  /* 0x0000001711127c10 */ /* 0x040fe2000fffe0ff */
[----:B0-----:R-:W-:Y:S02]  /*0b60*/  IMAD.WIDE.U32 R4, R16, R19, UR28 ;  /* 0x0000001c10047e25 */ /* 0x001fe4000f8e0013 */
[----:B------:R-:W5:Y:S02]  /*0b70*/  LDG.E R11, desc[UR24][R10.64] ;  /* 0x000000180a0b7981 */ /* 0x000f64000c1e1900 */
[----:B-1----:R-:W-:-:S02]  /*0b80*/  IMAD.WIDE.U32 R12, R17, R20, UR28 ;  /* 0x0000001c110c7e25 */ /* 0x002fc4000f8e0014 */
[----:B------:R-:W5:Y:S02]  /*0b90*/  LDG.E R4, desc[UR24][R4.64] ;  /* 0x0000001804047981 */ /* 0x000f64000c1e1900 */
[----:B---3--:R-:W-:Y:S02]  /*0ba0*/  IMAD.WIDE.U32 R14, R18, R21, UR28 ;  /* 0x0000001c120e7e25 */ /* 0x008fe4000f8e0015 */
[----:B------:R-:W3:Y:S04]  /*0bb0*/  LDG.E R13, desc[UR24][R12.64] ;  /* 0x000000180c0d7981 */ /* 0x000ee8000c1e1900 */
[----:B------:R-:W3:Y:S01]  /*0bc0*/  LDG.E R14, desc[UR24][R14.64] ;  /* 0x000000180e0e7981 */ /* 0x000ee2000c1e1900 */
[----:B------:R-:W-:Y:S01]  /*0bd0*/  UIADD3 UR4, UPT, UPT, UR4, 0x8, URZ ;  /* 0x0000000804047890 */ /* 0x000fe2000fffe0ff */
[----:B--2---:R-:W-:-:S04]  /*0be0*/  IADD3 R6, PT, PT, R3, R6, R25 ;  /* 0x0000000603067210 */ /* 0x004fc80007ffe019 */
[----:B----4-:R-:W-:-:S04]  /*0bf0*/  IADD3 R6, PT, PT, R8, R7, R6 ;  /* 0x0000000708067210 */ /* 0x010fc80007ffe006 */
[----:B-----5:R-:W-:-:S04]  /*0c00*/  IADD3 R6, PT, PT, R4, R11, R6 ;  /* 0x0000000b04067210 */ /* 0x020fc80007ffe006 */
[----:B---3--:R-:W-:-:S07]  /*0c10*/  IADD3 R25, PT, PT, R14, R13, R6 ;  /* 0x0000000d0e197210 */ /* 0x008fce0007ffe006 */
.L_x_5:
[----:B------:R-:W-:Y:S05]  /*0c20*/  BRA.U !UP1, `(.L_x_2) ;  /* 0x0000000109947547 */ /* 0x000fea000b800000 */
[----:B------:R-:W-:Y:S02]  /*0c30*/  UISETP.GE.U32.AND UP0, UPT, UR8, 0x4, UPT ;  /* 0x000000040800788c */ /* 0x000fe4000bf06070 */
[----:B------:R-:W-:-:S04]  /*0c40*/  ULOP3.LUT UR5, UR27, 0x3, URZ, 0xc0, !UPT ;  /* 0x000000031b057892 */ /* 0x000fc8000f8ec0ff */
[----:B------:R-:W-:-:S03]  /*0c50*/  UISETP.NE.AND UP1, UPT, UR5, URZ, UPT ;  /* 0x000000ff0500728c */ /* 0x000fc6000bf25270 */
[----:B------:R-:W-:Y:S08]  /*0c60*/  BRA.U !UP0, `(.L_x_6) ;  /* 0x0000000108507547 */ /* 0x000ff0000b800000 */
[----:B------:R-:W-:Y:S02]  /*0c70*/  IMAD.U32 R3, RZ, RZ, UR4 ;  /* 0x00000004ff037e24 */ /* 0x000fe4000f8e00ff */
[----:B------:R-:W-:Y:S02]  /*0c80*/  HFMA2 R7, -RZ, RZ, 0, 2.384185791015625e-07 ;  /* 0x00000004ff077431 */ /* 0x000fe400000001ff */
[----:B------:R-:W-:Y:S02]  /*0c90*/  IMAD.MOV.U32 R5, RZ, RZ, 0x4 ;  /* 0x00000004ff057424 */ /* 0x000fe400078e00ff */
[----:B------:R-:W-:Y:S01]  /*0ca0*/  IMAD R2, R3, UR23, R2 ;  /* 0x0000001703027c24 */ /* 0x000fe2000f8e0202 */
[----:B------:R-:W-:Y:S01]  /*0cb0*/  MOV R3, 0x4 ;  /* 0x0000000400037802 */ /* 0x000fe20000000f00 */
[----:B------:R-:W-:-:S03]  /*0cc0*/  IMAD.MOV.U32 R9, RZ, RZ, 0x4 ;  /* 0x00000004ff097424 */ /* 0x000fc600078e00ff */
[C---:B------:R-:W-:Y:S01]  /*0cd0*/  IADD3 R4, PT, PT, R2.reuse, UR23, RZ ;  /* 0x0000001702047c10 */ /* 0x040fe2000fffe0ff */
[----:B------:R-:W-:-:S03]  /*0ce0*/  IMAD.WIDE.U32 R2, R2, R3, UR28 ;  /* 0x0000001c02027e25 */ /* 0x000fc6000f8e0003 */
[C---:B------:R-:W-:Y:S01]  /*0cf0*/  IADD3 R6, PT, PT, R4.reuse, UR23, RZ ;  /* 0x0000001704067c10 */ /* 0x040fe2000fffe0ff */
[----:B------:R-:W-:Y:S02]  /*0d00*/  IMAD.WIDE.U32 R4, R4, R5, UR28 ;  /* 0x0000001c04047e25 */ /* 0x000fe4000f8e0005 */
[----:B------:R-:W2:Y:S01]  /*0d10*/  LDG.E R2, desc[UR24][R2.64] ;  /* 0x0000001802027981 */ /* 0x000ea2000c1e1900 */
[C---:B------:R-:W-:Y:S01]  /*0d20*/  IADD3 R8, PT, PT, R6.reuse, UR23, RZ ;  /* 0x0000001706087c10 */ /* 0x040fe2000fffe0ff */
[----:B------:R-:W-:Y:S02]  /*0d30*/  IMAD.WIDE.U32 R6, R6, R7, UR28 ;  /* 0x0000001c06067e25 */ /* 0x000fe4000f8e0007 */
[----:B------:R-:W2:Y:S02]  /*0d40*/  LDG.E R4, desc[UR24][R4.64] ;  /* 0x0000001804047981 */ /* 0x000ea4000c1e1900 */
[----:B------:R-:W-:Y:S02]  /*0d50*/  IMAD.WIDE.U32 R8, R8, R9, UR28 ;  /* 0x0000001c08087e25 */ /* 0x000fe4000f8e0009 */
[----:B------:R-:W3:Y:S04]  /*0d60*/  LDG.E R6, desc[UR24][R6.64] ;  /* 0x0000001806067981 */ /* 0x000ee8000c1e1900 */
[----:B------:R-:W3:Y:S01]  /*0d70*/  LDG.E R8, desc[UR24][R8.64] ;  /* 0x0000001808087981 */ /* 0x000ee2000c1e1900 */
[----:B------:R-:W-:Y:S01]  /*0d80*/  UIADD3 UR4, UPT, UPT, UR4, 0x4, URZ ;  /* 0x0000000404047890 */ /* 0x000fe2000fffe0ff */
[----:B--2---:R-:W-:-:S04]  /*0d90*/  IADD3 R25, PT, PT, R4, R2, R25 ;  /* 0x0000000204197210 */ /* 0x004fc80007ffe019 */
[----:B---3--:R-:W-:-:S07]  /*0da0*/  IADD3 R25, PT, PT, R8, R6, R25 ;  /* 0x0000000608197210 */ /* 0x008fce0007ffe019 */
.L_x_6:
[----:B------:R-:W-:Y:S05]  /*0db0*/  BRA.U !UP1, `(.L_x_2) ;  /* 0x0000000109307547 */ /* 0x000fea000b800000 */
[----:B------:R-:W-:Y:S02]  /*0dc0*/  UIMAD UR4, UR22, UR27, UR4 ;  /* 0x0000001b160472a4 */ /* 0x000fe4000f8e0204 */
[----:B------:R-:W-:-:S04]  /*0dd0*/  UIADD3 UR5, UPT, UPT, -UR5, URZ, URZ ;  /* 0x000000ff05057290 */ /* 0x000fc8000fffe1ff */
[----:B------:R-:W-:-:S05]  /*0de0*/  MOV R3, UR4 ;  /* 0x0000000400037c02 */ /* 0x000fca0008000f00 */
[----:B------:R-:W-:-:S07]  /*0df0*/  IMAD R4, R3, UR23, R0 ;  /* 0x0000001703047c24 */ /* 0x000fce000f8e0200 */
.L_x_7:
[----:B------:R-:W-:-:S04]  /*0e00*/  IMAD.MOV.U32 R3, RZ, RZ, 0x4 ;  /* 0x00000004ff037424 */ /* 0x000fc800078e00ff */
[----:B------:R-:W-:-:S06]  /*0e10*/  IMAD.WIDE.U32 R2, R4, R3, UR28 ;  /* 0x0000001c04027e25 */ /* 0x000fcc000f8e0003 */
[----:B------:R-:W2:Y:S01]  /*0e20*/  LDG.E R2, desc[UR24][R2.64] ;  /* 0x0000001802027981 */ /* 0x000ea2000c1e1900 */
[----:B------:R-:W-:Y:S01]  /*0e30*/  UIADD3 UR5, UPT, UPT, UR5, 0x1, URZ ;  /* 0x0000000105057890 */ /* 0x000fe2000fffe0ff */
[----:B------:R-:W-:-:S03]  /*0e40*/  IADD3 R4, PT, PT, R4, UR23, RZ ;  /* 0x0000001704047c10 */ /* 0x000fc6000fffe0ff */
[----:B------:R-:W-:Y:S01]  /*0e50*/  UISETP.NE.AND UP0, UPT, UR5, URZ, UPT ;  /* 0x000000ff0500728c */ /* 0x000fe2000bf05270 */
[----:B--2---:R-:W-:-:S08]  /*0e60*/  IADD3 R25, PT, PT, R2, R25, RZ ;  /* 0x0000001902197210 */ /* 0x004fd00007ffe0ff */
[----:B------:R-:W-:Y:S05]  /*0e70*/  BRA.U UP0, `(.L_x_7) ;  /* 0xfffffffd00e07547 */ /* 0x000fea000b83ffff */
.L_x_2:
[----:B------:R-:W-:-:S05]  /*0e80*/  LEA R2, P0, R0, UR6, 0x2 ;  /* 0x0000000600027c11 */ /* 0x000fca000f8010ff */
[----:B------:R-:W-:-:S05]  /*0e90*/  IMAD.X R3, RZ, RZ, UR7, P0 ;  /* 0x00000007ff037e24 */ /* 0x000fca00080e06ff */
[----:B------:R0:W-:Y:S03]  /*0ea0*/  STG.E desc[UR24][R2.64], R25 ;  /* 0x0000001902007986 */ /* 0x0001e6000c101918 */
.L_x_1:
[----:B------:R-:W-:Y:S05]  /*0eb0*/  BSYNC.RECONVERGENT B0 ;  /* 0x0000000000007941 */ /* 0x000fea0003800200 */
.L_x_0:
[C---:B------:R-:W-:Y:S01]  /*0ec0*/  ISETP.GT.U32.AND P2, PT, R0.reuse, 0x1ff, PT ;  /* 0x000001ff0000780c */ /* 0x040fe20003f44070 */
[----:B------:R-:W-:Y:S01]  /*0ed0*/  IMAD.U32 R4, RZ, RZ, UR23 ;  /* 0x00000017ff047e24 */ /* 0x000fe2000f8e00ff */
[----:B0-----:R-:W-:Y:S01]  /*0ee0*/  MOV R2, UR23 ;  /* 0x0000001700027c02 */ /* 0x001fe20008000f00 */
[----:B------:R-:W-:Y:S01]  /*0ef0*/  BAR.SYNC.DEFER_BLOCKING 0x0 ;  /* 0x0000000000007b1d */ /* 0x000fe20000010000 */
[----:B------:R-:W-:Y:S02]  /*0f00*/  ISETP.GT.U32.AND P3, PT, R0, 0xff, PT ;  /* 0x000000ff0000780c */ /* 0x000fe40003f64070 */
[----:B------:R-:W-:Y:S02]  /*0f10*/  ISETP.NE.OR P2, PT, R2, 0x400, P2 ;  /* 0x000004000200780c */ /* 0x000fe40001745670 */
[----:B------:R-:W-:Y:S01]  /*0f20*/  MOV R3, UR23 ;  /* 0x0000001700037c02 */ /* 0x000fe20008000f00 */
[----:B------:R-:W-:Y:S01]  /*0f30*/  BSSY.RECONVERGENT B0, `(.L_x_8) ;  /* 0x000000f000007945 */ /* 0x000fe20003800200 */
[----:B------:R-:W-:-:S02]  /*0f40*/  ISETP.GT.U32.AND P1, PT, R0, 0x7f, PT ;  /* 0x0000007f0000780c */ /* 0x000fc40003f24070 */
[----:B------:R-:W-:Y:S02]  /*0f50*/  ISETP.NE.OR P3, PT, R3, 0x200, P3 ;  /* 0x000002000300780c */ /* 0x000fe40001f65670 */
[----:B------:R-:W-:Y:S02]  /*0f60*/  MOV R3, 0x4 ;  /* 0x0000000400037802 */ /* 0x000fe40000000f00 */
[C---:B------:R-:W-:Y:S02]  /*0f70*/  ISETP.GT.U32.AND P0, PT, R0.reuse, 0x3f, PT ;  /* 0x0000003f0000780c */ /* 0x040fe40003f04070 */
[----:B------:R-:W-:Y:S01]  /*0f80*/  MOV R5, UR23 ;  /* 0x0000001700057c02 */ /* 0x000fe20008000f00 */
[----:B------:R-:W-:Y:S01]  /*0f90*/  IMAD.WIDE.U32 R2, R0, R3, UR6 ;  /* 0x0000000600027e25 */ /* 0x000fe2000f8e0003 */
[----:B------:R-:W-:Y:S02]  /*0fa0*/  ISETP.NE.OR P1, PT, R4, 0x100, P1 ;  /* 0x000001000400780c */ /* 0x000fe40000f25670 */
[----:B------:R-:W-:-:S02]  /*0fb0*/  ISETP.NE.OR P0, PT, R5, 0x80, P0 ;  /* 0x000000800500780c */ /* 0x000fc40000705670 */
[----:B------:R-:W-:Y:S01]  /*0fc0*/  ISETP.GT.U32.AND P4, PT, R0, 0x1f, PT ;  /* 0x0000001f0000780c */ /* 0x000fe20003f84070 */
[----:B------:R-:W-:-:S12]  /*0fd0*/  @P2 BRA `(.L_x_9) ;  /* 0x0000000000102947 */ /* 0x000fd80003800000 */
[----:B------:R-:W2:Y:S04]  /*0fe0*/  LDG.E R4, desc[UR24][R2.64+0x800] ;  /* 0x0008001802047981 */ /* 0x000ea8000c1e1900 */
[----:B------:R-:W2:Y:S02]  /*0ff0*/  LDG.E R5, desc[UR24][R2.64] ;  /* 0x0000001802057981 */ /* 0x000ea4000c1e1900 */
[----:B--2---:R-:W-:-:S05]  /*1000*/  IMAD.IADD R5, R4, 0x1, R5 ;  /* 0x0000000104057824 */ /* 0x004fca00078e0205 */
[----:B------:R0:W-:Y:S02]  /*1010*/  STG.E desc[UR24][R2.64], R5 ;  /* 0x0000000502007986 */ /* 0x0001e4000c101918 */
.L_x_9:
[----:B------:R-:W-:Y:S05]  /*1020*/  BSYNC.RECONVERGENT B0 ;  /* 0x0000000000007941 */ /* 0x000fea0003800200 */
.L_x_8:
[----:B------:R-:W-:Y:S06]  /*1030*/  BAR.SYNC.DEFER_BLOCKING 0x0 ;  /* 0x0000000000007b1d */ /* 0x000fec0000010000 */
[----:B------:R-:W-:Y:S04]  /*1040*/  BSSY.RECONVERGENT B0, `(.L_x_10) ;  /* 0x0000006000007945 */ /* 0x000fe80003800200 */
[----:B------:R-:W-:Y:S05]  /*1050*/  @P3 BRA `(.L_x_11) ;  /* 0x0000000000103947 */ /* 0x000fea0003800000 */
[----:B------:R-:W2:Y:S04]  /*1060*/  LDG.E R4, desc[UR24][R2.64+0x400] ;  /* 0x0004001802047981 */ /* 0x000ea8000c1e1900 */
[----:B0-----:R-:W2:Y:S02]  /*1070*/  LDG.E R5, desc[UR24][R2.64] ;  /* 0x0000001802057981 */ /* 0x001ea4000c1e1900 */
[----:B--2---:R-:W-:-:S05]  /*1080*/  IADD3 R5, PT, PT, R4, R5, RZ ;  /* 0x0000000504057210 */ /* 0x004fca0007ffe0ff */
[----:B------:R1:W-:Y:S02]  /*1090*/  STG.E desc[UR24][R2.64], R5 ;  /* 0x0000000502007986 */ /* 0x0003e4000c101918 */
.L_x_11:
[----:B------:R-:W-:Y:S05]  /*10a0*/  BSYNC.RECONVERGENT B0 ;  /* 0x0000000000007941 */ /* 0x000fea0003800200 */
.L_x_10:
[----:B------:R-:W-:Y:S06]  /*10b0*/  BAR.SYNC.DEFER_BLOCKING 0x0 ;  /* 0x0000000000007b1d */ /* 0x000fec0000010000 */
[----:B------:R-:W-:Y:S04]  /*10c0*/  BSSY.RECONVERGENT B0, `(.L_x_12) ;  /* 0x0000006000007945 */ /* 0x000fe80003800200 */
[----:B------:R-:W-:Y:S05]  /*10d0*/  @P1 BRA `(.L_x_13) ;  /* 0x0000000000101947 */ /* 0x000fea0003800000 */
[----:B------:R-:W2:Y:S04]  /*10e0*/  LDG.E R4, desc[UR24][R2.64+0x200] ;  /* 0x0002001802047981 */ /* 0x000ea8000c1e1900 */
[----:B01----:R-:W2:Y:S02]  /*10f0*/  LDG.E R5, desc[UR24][R2.64] ;  /* 0x0000001802057981 */ /* 0x003ea4000c1e1900 */
[----:B--2---:R-:W-:-:S05]  /*1100*/  IADD3 R5, PT, PT, R4, R5, RZ ;  /* 0x0000000504057210 */ /* 0x004fca0007ffe0ff */
[----:B------:R2:W-:Y:S02]  /*1110*/  STG.E desc[UR24][R2.64], R5 ;  /* 0x0000000502007986 */ /* 0x0005e4000c101918 */
.L_x_13:
[----:B------:R-:W-:Y:S05]  /*1120*/  BSYNC.RECONVERGENT B0 ;  /* 0x0000000000007941 */ /* 0x000fea0003800200 */
.L_x_12:
[----:B------:R-:W-:Y:S06]  /*1130*/  BAR.SYNC.DEFER_BLOCKING 0x0 ;  /* 0x0000000000007b1d */ /* 0x000fec0000010000 */
[----:B------:R-:W-:Y:S04]  /*1140*/  BSSY.RECONVERGENT B0, `(.L_x_14) ;  /* 0x0000006000007945 */ /* 0x000fe80003800200 */
[----:B------:R-:W-:Y:S05]  /*1150*/  @P0 BRA `(.L_x_15) ;  /* 0x0000000000100947 */ /* 0x000fea0003800000 */
[----:B------:R-:W3:Y:S04]  /*1160*/  LDG.E R4, desc[UR24][R2.64+0x100] ;  /* 0x0001001802047981 */ /* 0x000ee8000c1e1900 */
[----:B012---:R-:W3:Y:S02]  /*1170*/  LDG.E R5, desc[UR24][R2.64] ;  /* 0x0000001802057981 */ /* 0x007ee4000c1e1900 */
[----:B---3--:R-:W-:-:S05]  /*1180*/  IMAD.IADD R5, R4, 0x1, R5 ;  /* 0x0000000104057824 */ /* 0x008fca00078e0205 */
[----:B------:R3:W-:Y:S02]  /*1190*/  STG.E desc[UR24][R2.64], R5 ;  /* 0x0000000502007986 */ /* 0x0007e4000c101918 */
.L_x_15:
[----:B------:R-:W-:Y:S05]  /*11a0*/  BSYNC.RECONVERGENT B0 ;  /* 0x0000000000007941 */ /* 0x000fea0003800200 */
.L_x_14:
[----:B------:R-:W-:Y:S06]  /*11b0*/  BAR.SYNC.DEFER_BLOCKING 0x0 ;  /* 0x0000000000007b1d */ /* 0x000fec0000010000 */
[----:B------:R-:W-:Y:S05]  /*11c0*/  @P4 EXIT ;  /* 0x000000000000494d */ /* 0x000fea0003800000 */
[----:B------:R-:W4:Y:S04]  /*11d0*/  LDG.E.STRONG.SYS R4, desc[UR24][R2.64+0x80] ;  /* 0x0000801802047981 */ /* 0x000f28000c1f5900 */
[----:B0123--:R-:W4:Y:S02]  /*11e0*/  LDG.E.STRONG.SYS R5, desc[UR24][R2.64] ;  /* 0x0000001802057981 */ /* 0x00ff24000c1f5900 */
[----:B----4-:R-:W-:-:S05]  /*11f0*/  IADD3 R5, PT, PT, R4, R5, RZ ;  /* 0x0000000504057210 */ /* 0x010fca0007ffe0ff */
[----:B------:R0:W-:Y:S04]  /*1200*/  STG.E.STRONG.SYS desc[UR24][R2.64], R5 ;  /* 0x0000000502007986 */ /* 0x0001e8000c115918 */
[----:B------:R-:W2:Y:S04]  /*1210*/  LDG.E.STRONG.SYS R4, desc[UR24][R2.64+0x40] ;  /* 0x0000401802047981 */ /* 0x000ea8000c1f5900 */
[----:B------:R-:W2:Y:S02]  /*1220*/  LDG.E.STRONG.SYS R7, desc[UR24][R2.64] ;  /* 0x0000001802077981 */ /* 0x000ea4000c1f5900 */
[----:B--2---:R-:W-:-:S05]  /*1230*/  IADD3 R7, PT, PT, R4, R7, RZ ;  /* 0x0000000704077210 */ /* 0x004fca0007ffe0ff */
[----:B------:R1:W-:Y:S04]  /*1240*/  STG.E.STRONG.SYS desc[UR24][R2.64], R7 ;  /* 0x0000000702007986 */ /* 0x0003e8000c115918 */
[----:B------:R-:W2:Y:S04]  /*1250*/  LDG.E.STRONG.SYS R4, desc[UR24][R2.64+0x20] ;  /* 0x0000201802047981 */ /* 0x000ea8000c1f5900 */
[----:B------:R-:W2:Y:S02]  /*1260*/  LDG.E.STRONG.SYS R9, desc[UR24][R2.64] ;  /* 0x0000001802097981 */ /* 0x000ea4000c1f5900 */
[----:B--2---:R-:W-:-:S05]  /*1270*/  IMAD.IADD R9, R4, 0x1, R9 ;  /* 0x0000000104097824 */ /* 0x004fca00078e0209 */
[----:B------:R2:W-:Y:S04]  /*1280*/  STG.E.STRONG.SYS desc[UR24][R2.64], R9 ;  /* 0x0000000902007986 */ /* 0x0005e8000c115918 */
[----:B------:R-:W3:Y:S04]  /*1290*/  LDG.E.STRONG.SYS R4, desc[UR24][R2.64+0x10] ;  /* 0x0000101802047981 */ /* 0x000ee8000c1f5900 */
[----:B------:R-:W3:Y:S02]  /*12a0*/  LDG.E.STRONG.SYS R11, desc[UR24][R2.64] ;  /* 0x00000018020b7981 */ /* 0x000ee4000c1f5900 */
[----:B---3--:R-:W-:-:S05]  /*12b0*/  IADD3 R11, PT, PT, R4, R11, RZ ;  /* 0x0000000b040b7210 */ /* 0x008fca0007ffe0ff */
[----:B------:R2:W-:Y:S04]  /*12c0*/  STG.E.STRONG.SYS desc[UR24][R2.64], R11 ;  /* 0x0000000b02007986 */ /* 0x0005e8000c115918 */
[----:B------:R-:W3:Y:S04]  /*12d0*/  LDG.E.STRONG.SYS R4, desc[UR24][R2.64+0x8] ;  /* 0x0000081802047981 */ /* 0x000ee8000c1f5900 */
[----:B0-----:R-:W3:Y:S02]  /*12e0*/  LDG.E.STRONG.SYS R5, desc[UR24][R2.64] ;  /* 0x0000001802057981 */ /* 0x001ee4000c1f5900 */
[----:B---3--:R-:W-:-:S05]  /*12f0*/  IADD3 R5, PT, PT, R4, R5, RZ ;  /* 0x0000000504057210 */ /* 0x008fca0007ffe0ff */
[----:B------:R2:W-:Y:S04]  /*1300*/  STG.E.STRONG.SYS desc[UR24][R2.64], R5 ;  /* 0x0000000502007986 */ /* 0x0005e8000c115918 */
[----:B------:R-:W3:Y:S04]  /*1310*/  LDG.E.STRONG.SYS R4, desc[UR24][R2.64+0x4] ;  /* 0x0000041802047981 */ /* 0x000ee8000c1f5900 */
[----:B-1----:R-:W3:Y:S01]  /*1320*/  LDG.E.STRONG.SYS R7, desc[UR24][R2.64] ;  /* 0x0000001802077981 */ /* 0x002ee2000c1f5900 */
[----:B------:R-:W-:Y:S01]  /*1330*/  ISETP.NE.AND P0, PT, R0, RZ, PT ;  /* 0x000000ff0000720c */ /* 0x000fe20003f05270 */
[----:B---3--:R-:W-:-:S05]  /*1340*/  IMAD.IADD R7, R4, 0x1, R7 ;  /* 0x0000000104077824 */ /* 0x008fca00078e0207 */
[----:B------:R2:W-:Y:S07]  /*1350*/  STG.E.STRONG.SYS desc[UR24][R2.64], R7 ;  /* 0x0000000702007986 */ /* 0x0005ee000c115918 */
[----:B------:R-:W-:Y:S05]  /*1360*/  @P0 EXIT ;  /* 0x000000000000094d */ /* 0x000fea0003800000 */
[----:B------:R-:W0:Y:S02]  /*1370*/  LDCU.64 UR4, c[0x0][0x388] ;  /* 0x00007100ff0477ac */ /* 0x000e240008000a00 */
[----:B0-----:R-:W-:-:S06]  /*1380*/  UIMAD.WIDE.U32 UR4, UR22, 0x4, UR4 ;  /* 0x00000004160478a5 */ /* 0x001fcc000f8e0004 */
[----:B--2---:R-:W-:Y:S02]  /*1390*/  MOV R2, UR4 ;  /* 0x0000000400027c02 */ /* 0x004fe40008000f00 */
[----:B------:R-:W-:-:S05]  /*13a0*/  MOV R3, UR5 ;  /* 0x0000000500037c02 */ /* 0x000fca0008000f00 */
[----:B------:R-:W-:Y:S01]  /*13b0*/  STG.E desc[UR24][R2.64], R7 ;  /* 0x0000000702007986 */ /* 0x000fe2000c101918 */
[----:B------:R-:W-:Y:S05]  /*13c0*/  EXIT ;  /* 0x000000000000794d */ /* 0x000fea0003800000 */
.L_x_16:
[----:B------:R-:W-:-:S00]  /*13d0*/  BRA `(.L_x_16) ;  /* 0xfffffffc00fc7947 */ /* 0x000fc0000383ffff */
[----:B------:R-:W-:-:S00]  /*13e0*/  NOP ;  /* 0x0000000000007918 */ /* 0x000fc00000000000 */
        /* <DEDUP_REMOVED lines=9> */
.L_x_77:


//--------------------- .text._Z23reduction_warp_unrolledPiS_i --------------------------
	.section	.text._Z23reduction_warp_unrolledPiS_i,"ax",@progbits
	.align	128
        .global         _Z23reduction_warp_unrolledPiS_i
        .type           _Z23reduction_warp_unrolledPiS_i,@function
        .size           _Z23reduction_warp_unrolledPiS_i,(.L_x_78 - _Z23reduction_warp_unrolledPiS_i)
        .other          _Z23reduction_warp_unrolledPiS_i,@"STO_CUDA_ENTRY STV_DEFAULT"
_Z23reduction_warp_unrolledPiS_i:
.text._Z23reduction_warp_unrolledPiS_i:
[----:B------:R-:W-:Y:S01]  /*0000*/  LDC R1, c[0x0][0x37c] ;  /* 0x0000df00ff017b82 */ /* 0x000fe20000000800 */
[----:B------:R-:W0:Y:S01]  /*0010*/  S2R R0, SR_CTAID.X ;  /* 0x0000000000007919 */ /* 0x000e220000002500 */
[----:B------:R-:W1:Y:S01]  /*0020*/  LDCU UR4, c[0x0][0x360] ;  /* 0x00006c00ff0477ac */ /* 0x000e620008000800 */
[----:B------:R-:W2:Y:S01]  /*0030*/  S2R R7, SR_TID.X ;  /* 0x0000000000077919 */ /* 0x000ea20000002100 */
[----:B------:R-:W3:Y:S01]  /*0040*/  LDCU UR5, c[0x0][0x390] ;  /* 0x00007200ff0577ac */ /* 0x000ee20008000800 */
[----:B-1----:R-:W-:Y:S02]  /*0050*/  IMAD.U32 R6, RZ, RZ, UR4 ;  /* 0x00000004ff067e24 */ /* 0x002fe4000f8e00ff */
[----:B0-----:R-:W-:-:S04]  /*0060*/  IMAD R4, R0, UR4, RZ ;  /* 0x0000000400047c24 */ /* 0x001fc8000f8e02ff */
[----:B--2---:R-:W-:-:S05]  /*0070*/  IMAD.IADD R2, R4, 0x1, R7 ;  /* 0x0000000104027824 */ /* 0x004fca00078e0207 */
[----:B---3--:R-:W-:-:S13]  /*0080*/  ISETP.GT.AND P0, PT, R2, UR5, PT ;  /* 0x0000000502007c0c */ /* 0x008fda000bf04270 */
[----:B------:R-:W-:Y:S05]  /*0090*/  @P0 EXIT ;  /* 0x000000000000094d */ /* 0x000fea0003800000 */
[----:B------:R-:W0:Y:S01]  /*00a0*/  LDC.64 R2, c[0x0][0x380] ;  /* 0x0000e000ff027b82 */ /* 0x000e220000000a00 */
[----:B------:R-:W-:Y:S01]  /*00b0*/  ISETP.GE.U32.AND P0, PT, R6, 0x42, PT ;  /* 0x000000420600780c */ /* 0x000fe20003f06070 */
[----:B------:R-:W1:Y:S01]  /*00c0*/  LDCU.64 UR4, c[0x0][0x358] ;  /* 0x00006b00ff0477ac */ /* 0x000e620008000a00 */
[----:B0-----:R-:W-:-:S04]  /*00d0*/  IMAD.WIDE.U32 R2, R4, 0x4, R2 ;  /* 0x0000000404027825 */ /* 0x001fc800078e0002 */
[----:B------:R-:W-:-:S07]  /*00e0*/  IMAD.WIDE.U32 R4, R7, 0x4, R2 ;  /* 0x0000000407047825 */ /* 0x000fce00078e0002 */
[----:B-1----:R-:W-:Y:S05]  /*00f0*/  @!P0 BRA `(.L_x_17) ;  /* 0x0000000000388947 */ /* 0x002fea0003800000 */
.L_x_20:
[----:B------:R-:W-:Y:S01]  /*0100*/  SHF.R.U32.HI R10, RZ, 0x1, R6 ;  /* 0x00000001ff0a7819 */ /* 0x000fe20000011606 */
[----:B------:R-:W-:Y:S03]  /*0110*/  BSSY.RECONVERGENT B0, `(.L_x_18) ;  /* 0x0000008000007945 */ /* 0x000fe60003800200 */
[----:B------:R-:W-:-:S13]  /*0120*/  ISETP.GE.U32.AND P0, PT, R7, R10, PT ;  /* 0x0000000a0700720c */ /* 0x000fda0003f06070 */
[----:B0-----:R-:W-:Y:S05]  /*0130*/  @P0 BRA `(.L_x_19) ;  /* 0x0000000000140947 */ /* 0x001fea0003800000 */
[----:B------:R-:W-:Y:S01]  /*0140*/  IMAD.WIDE.U32 R8, R10, 0x4, R4 ;  /* 0x000000040a087825 */ /* 0x000fe200078e0004 */
[----:B------:R-:W2:Y:S05]  /*0150*/  LDG.E R11, desc[UR4][R4.64] ;  /* 0x00000004040b7981 */ /* 0x000eaa000c1e1900 */
[----:B------:R-:W2:Y:S02]  /*0160*/  LDG.E R8, desc[UR4][R8.64] ;  /* 0x0000000408087981 */ /* 0x000ea4000c1e1900 */
[----:B--2---:R-:W-:-:S05]  /*0170*/  IADD3 R11, PT, PT, R8, R11, RZ ;  /* 0x0000000b080b7210 */ /* 0x004fca0007ffe0ff */
[----:B------:R0:W-:Y:S02]  /*0180*/  STG.E desc[UR4][R4.64], R11 ;  /* 0x0000000b04007986 */ /* 0x0001e4000c101904 */
.L_x_19:
[----:B------:R-:W-:Y:S05]  /*0190*/  BSYNC.RECONVERGENT B0 ;  /* 0x0000000000007941 */ /* 0x000fea0003800200 */
.L_x_18:
[----:B------:R-:W-:Y:S01]  /*01a0*/  BAR.SYNC.DEFER_BLOCKING 0x0 ;  /* 0x0000000000007b1d */ /* 0x000fe20000010000 */
[----:B------:R-:W-:Y:S01]  /*01b0*/  ISETP.GT.U32.AND P0, PT, R6, 0x83, PT ;  /* 0x000000830600780c */ /* 0x000fe20003f04070 */
[----:B------:R-:W-:-:S12]  /*01c0*/  IMAD.MOV.U32 R6, RZ, RZ, R10 ;  /* 0x000000ffff067224 */ /* 0x000fd800078e000a */
[----:B------:R-:W-:Y:S05]  /*01d0*/  @P0 BRA `(.L_x_20) ;  /* 0xfffffffc00c80947 */ /* 0x000fea000383ffff */
.L_x_17:
[----:B------:R-:W-:-:S13]  /*01e0*/  ISETP.GT.U32.AND P0, PT, R7, 0x1f, PT ;  /* 0x0000001f0700780c */ /* 0x000fda0003f04070 */
[----:B------:R-:W-:Y:S05]  /*01f0*/  @P0 EXIT ;  /* 0x000000000000094d */ /* 0x000fea0003800000 */
[----:B------:R-:W2:Y:S04]  /*0200*/  LDG.E.STRONG.SYS R6, desc[UR4][R4.64+0x80] ;  /* 0x0000800404067981 */ /* 0x000ea8000c1f5900 */
[----:B------:R-:W2:Y:S02]  /*0210*/  LDG.E.STRONG.SYS R9, desc[UR4][R4.64] ;  /* 0x0000000404097981 */ /* 0x000ea4000c1f5900 */
[----:B--2---:R-:W-:-:S05]  /*0220*/  IADD3 R9, PT, PT, R6, R9, RZ ;  /* 0x0000000906097210 */ /* 0x004fca0007ffe0ff */
[----:B------:R1:W-:Y:S04]  /*0230*/  STG.E.STRONG.SYS desc[UR4][R4.64], R9 ;  /* 0x0000000904007986 */ /* 0x0003e8000c115904 */
[----:B------:R-:W2:Y:S04]  /*0240*/  LDG.E.STRONG.SYS R6, desc[UR4][R4.64+0x40] ;  /* 0x0000400404067981 */ /* 0x000ea8000c1f5900 */
[----:B0-----:R-:W2:Y:S02]  /*0250*/  LDG.E.STRONG.SYS R11, desc[UR4][R4.64] ;  /* 0x00000004040b7981 */ /* 0x001ea4000c1f5900 */
[----:B--2---:R-:W-:-:S05]  /*0260*/  IMAD.IADD R11, R6, 0x1, R11 ;  /* 0x00000001060b7824 */ /* 0x004fca00078e020b */
[----:B------:R0:W-:Y:S04]  /*0270*/  STG.E.STRONG.SYS desc[UR4][R4.64], R11 ;  /* 0x0000000b04007986 */ /* 0x0001e8000c115904 */
[----:B------:R-:W2:Y:S04]  /*0280*/  LDG.E.STRONG.SYS R6, desc[UR4][R4.64+0x20] ;  /* 0x0000200404067981 */ /* 0x000ea8000c1f5900 */
[----:B------:R-:W2:Y:S02]  /*0290*/  LDG.E.STRONG.SYS R13, desc[UR4][R4.64] ;  /* 0x00000004040d7981 */ /* 0x000ea4000c1f5900 */
[----:B--2---:R-:W-:-:S05]  /*02a0*/  IADD3 R13, PT, PT, R6, R13, RZ ;  /* 0x0000000d060d7210 */ /* 0x004fca0007ffe0ff */
[----:B------:R2:W-:Y:S04]  /*02b0*/  STG.E.STRONG.SYS desc[UR4][R4.64], R13 ;  /* 0x0000000d04007986 */ /* 0x0005e8000c115904 */
[----:B------:R-:W3:Y:S04]  /*02c0*/  LDG.E.STRONG.SYS R6, desc[UR4][R4.64+0x10] ;  /* 0x0000100404067981 */ /* 0x000ee8000c1f5900 */
[----:B------:R-:W3:Y:S02]  /*02d0*/  LDG.E.STRONG.SYS R15, desc[UR4][R4.64] ;  /* 0x00000004040f7981 */ /* 0x000ee4000c1f5900 */
[----:B---3--:R-:W-:-:S05]  /*02e0*/  IMAD.IADD R15, R6, 0x1, R15 ;  /* 0x00000001060f7824 */ /* 0x008fca00078e020f */
[----:B------:R2:W-:Y:S04]  /*02f0*/  STG.E.STRONG.SYS desc[UR4][R4.64], R15 ;  /* 0x0000000f04007986 */ /* 0x0005e8000c115904 */
[----:B------:R-:W3:Y:S04]  /*0300*/  LDG.E.STRONG.SYS R6, desc[UR4][R4.64+0x8] ;  /* 0x0000080404067981 */ /* 0x000ee8000c1f5900 */
[----:B-1----:R-:W3:Y:S02]  /*0310*/  LDG.E.STRONG.SYS R9, desc[UR4][R4.64] ;  /* 0x0000000404097981 */ /* 0x002ee4000c1f5900 */
[----:B---3--:R-:W-:-:S05]  /*0320*/  IADD3 R9, PT, PT, R6, R9, RZ ;  /* 0x0000000906097210 */ /* 0x008fca0007ffe0ff */
[----:B------:R2:W-:Y:S04]  /*0330*/  STG.E.STRONG.SYS desc[UR4][R4.64], R9 ;  /* 0x0000000904007986 */ /* 0x0005e8000c115904 */
[----:B------:R-:W3:Y:S04]  /*0340*/  LDG.E.STRONG.SYS R6, desc[UR4][R4.64+0x4] ;  /* 0x0000040404067981 */ /* 0x000ee8000c1f5900 */
[----:B0-----:R-:W3:Y:S01]  /*0350*/  LDG.E.STRONG.SYS R11, desc[UR4][R4.64] ;  /* 0x00000004040b7981 */ /* 0x001ee2000c1f5900 */
[----:B------:R-:W-:Y:S01]  /*0360*/  ISETP.NE.AND P0, PT, R7, RZ, PT ;  /* 0x000000ff0700720c */ /* 0x000fe20003f05270 */
[----:B---3--:R-:W-:-:S05]  /*0370*/  IMAD.IADD R11, R6, 0x1, R11 ;  /* 0x00000001060b7824 */ /* 0x008fca00078e020b */
[----:B------:R2:W-:Y:S07]  /*0380*/  STG.E.STRONG.SYS desc[UR4][R4.64], R11 ;  /* 0x0000000b04007986 */ /* 0x0005ee000c115904 */
[----:B------:R-:W-:Y:S05]  /*0390*/  @P0 EXIT ;  /* 0x000000000000094d */ /* 0x000fea0003800000 */
[----:B------:R-:W3:Y:S01]  /*03a0*/  LDG.E R3, desc[UR4][R2.64] ;  /* 0x0000000402037981 */ /* 0x000ee2000c1e1900 */
[----:B--2---:R-:W0:Y:S02]  /*03b0*/  LDC.64 R4, c[0x0][0x388] ;  /* 0x0000e200ff047b82 */ /* 0x004e240000000a00 */
[----:B0-----:R-:W-:-:S05]  /*03c0*/  IMAD.WIDE.U32 R4, R0, 0x4, R4 ;  /* 0x0000000400047825 */ /* 0x001fca00078e0004 */
[----:B---3--:R-:W-:Y:S01]  /*03d0*/  STG.E desc[UR4][R4.64], R3 ;  /* 0x0000000304007986 */ /* 0x008fe2000c101904 */
[----:B------:R-:W-:Y:S05]  /*03e0*/  EXIT ;  /* 0x000000000000794d */ /* 0x000fea0003800000 */
.L_x_21:
        /* <DEDUP_REMOVED lines=9> */
.L_x_78:


//--------------------- .text._Z31reduction_unrolling_interleavedPiS_ii --------------------------
	.section	.text._Z31reduction_unrolling_interleavedPiS_ii,"ax",@progbits
	.align	128
        .global         _Z31reduction_unrolling_interleavedPiS_ii
        .type           _Z31reduction_unrolling_interleavedPiS_ii,@function
        .size           _Z31reduction_unrolling_interleavedPiS_ii,(.L_x_79 - _Z31reduction_unrolling_interleavedPiS_ii)
        .other          _Z31reduction_unrolling_interleavedPiS_ii,@"STO_CUDA_ENTRY STV_DEFAULT"
_Z31reduction_unrolling_interleavedPiS_ii:
.text._Z31reduction_unrolling_interleavedPiS_ii:
[----:B------:R-:W-:Y:S01]  /*0000*/  LDC R1, c[0x0][0x37c] ;  /* 0x0000df00ff017b82 */ /* 0x000fe20000000800 */
[----:B------:R-:W0:Y:S01]  /*0010*/  S2R R0, SR_CTAID.X ;  /* 0x0000000000007919 */ /* 0x000e220000002500 */
[----:B------:R-:W1:Y:S01]  /*0020*/  LDCU UR4, c[0x0][0x360] ;  /* 0x00006c00ff0477ac */ /* 0x000e620008000800 */
[----:B------:R-:W2:Y:S01]  /*0030*/  S2R R2, SR_TID.X ;  /* 0x0000000000027919 */ /* 0x000ea20000002100 */
[----:B------:R-:W2:Y:S01]  /*0040*/  LDCU.64 UR8, c[0x0][0x390] ;  /* 0x00007200ff0877ac */ /* 0x000ea20008000a00 */
[----:B-1----:R-:W-:Y:S01]  /*0050*/  MOV R5, UR4 ;  /* 0x0000000400057c02 */ /* 0x002fe20008000f00 */
[----:B0-----:R-:W-:-:S04]  /*0060*/  IMAD R3, R0, UR4, RZ ;  /* 0x0000000400037c24 */ /* 0x001fc8000f8e02ff */
[----:B--2---:R-:W-:-:S05]  /*0070*/  IMAD R3, R3, UR9, R2 ;  /* 0x0000000903037c24 */ /* 0x004fca000f8e0202 */
[----:B------:R-:W-:-:S13]  /*0080*/  ISETP.GT.AND P0, PT, R3, UR8, PT ;  /* 0x0000000803007c0c */ /* 0x000fda000bf04270 */
[----:B------:R-:W-:Y:S05]  /*0090*/  @P0 EXIT ;  /* 0x000000000000094d */ /* 0x000fea0003800000 */
[----:B------:R-:W-:Y:S01]  /*00a0*/  UIADD3 UR4, UPT, UPT, UR9, -0x1, URZ ;  /* 0xffffffff09047890 */ /* 0x000fe2000fffe0ff */
[----:B------:R-:W0:Y:S01]  /*00b0*/  LDC.64 R18, c[0x0][0x380] ;  /* 0x0000e000ff127b82 */ /* 0x000e220000000a00 */
[----:B------:R-:W1:Y:S01]  /*00c0*/  LDCU.64 UR6, c[0x0][0x358] ;  /* 0x00006b00ff0677ac */ /* 0x000e620008000a00 */
[----:B------:R-:W-:Y:S03]  /*00d0*/  BSSY.RECONVERGENT B0, `(.L_x_22) ;  /* 0x00000b0000007945 */ /* 0x000fe60003800200 */
[----:B------:R-:W-:-:S05]  /*00e0*/  IMAD R4, R5, UR4, R3 ;  /* 0x0000000405047c24 */ /* 0x000fca000f8e0203 */
[----:B------:R-:W-:Y:S01]  /*00f0*/  ISETP.GE.U32.AND P0, PT, R4, UR8, PT ;  /* 0x0000000804007c0c */ /* 0x000fe2000bf06070 */
[----:B0-----:R-:W-:-:S12]  /*0100*/  IMAD.WIDE R20, R3, 0x4, R18 ;  /* 0x0000000403147825 */ /* 0x001fd800078e0212 */
[----:B-1----:R-:W-:Y:S05]  /*0110*/  @P0 BRA `(.L_x_23) ;  /* 0x0000000800ac0947 */ /* 0x002fea0003800000 */
[----:B------:R-:W-:Y:S01]  /*0120*/  UISETP.GE.AND UP0, UPT, UR9, 0x1, UPT ;  /* 0x000000010900788c */ /* 0x000fe2000bf06270 */
[----:B------:R-:W-:-:S08]  /*0130*/  HFMA2 R29, -RZ, RZ, 0, 0 ;  /* 0x00000000ff1d7431 */ /* 0x000fd000000001ff */
[----:B------:R-:W-:Y:S05]  /*0140*/  BRA.U !UP0, `(.L_x_24) ;  /* 0x00000009089c7547 */ /* 0x000fea000b800000 */
[----:B------:R-:W-:Y:S01]  /*0150*/  UISETP.GE.U32.AND UP0, UPT, UR9, 0x10, UPT ;  /* 0x000000100900788c */ /* 0x000fe2000bf06070 */
[----:B------:R-:W-:Y:S02]  /*0160*/  MOV R4, RZ ;  /* 0x000000ff00047202 */ /* 0x000fe40000000f00 */
[----:B------:R-:W-:-:S06]  /*0170*/  MOV R29, RZ ;  /* 0x000000ff001d7202 */ /* 0x000fcc0000000f00 */
[----:B------:R-:W-:Y:S05]  /*0180*/  BRA.U !UP0, `(.L_x_25) ;  /* 0x0000000508807547 */ /* 0x000fea000b800000 */
[----:B------:R-:W-:Y:S01]  /*0190*/  IMAD R4, R0, UR9, RZ ;  /* 0x0000000900047c24 */ /* 0x000fe2000f8e02ff */
[----:B------:R-:W-:Y:S01]  /*01a0*/  ULOP3.LUT UR4, UR9, 0x7ffffff0, URZ, 0xc0, !UPT ;  /* 0x7ffffff009047892 */ /* 0x000fe2000f8ec0ff */
[----:B------:R-:W-:Y:S02]  /*01b0*/  IMAD.MOV.U32 R29, RZ, RZ, RZ ;  /* 0x000000ffff1d7224 */ /* 0x000fe400078e00ff */
[C---:B------:R-:W-:Y:S01]  /*01c0*/  IMAD R23, R5.reuse, R4, R5 ;  /* 0x0000000405177224 */ /* 0x040fe200078e0205 */
[C---:B------:R-:W-:Y:S01]  /*01d0*/  IADD3 R6, PT, PT, R4.reuse, 0x2, RZ ;  /* 0x0000000204067810 */ /* 0x040fe20007ffe0ff */
[C---:B------:R-:W-:Y:S01]  /*01e0*/  VIADD R12, R4.reuse, 0x5 ;  /* 0x00000005040c7836 */ /* 0x040fe20000000000 */
[C---:B------:R-:W-:Y:S01]  /*01f0*/  IADD3 R8, PT, PT, R4.reuse, 0x3, RZ ;  /* 0x0000000304087810 */ /* 0x040fe20007ffe0ff */
[C---:B------:R-:W-:Y:S01]  /*0200*/  VIADD R9, R4.reuse, 0x9 ;  /* 0x0000000904097836 */ /* 0x040fe20000000000 */
[C---:B------:R-:W-:Y:S01]  /*0210*/  IADD3 R10, PT, PT, R4.reuse, 0x4, RZ ;  /* 0x00000004040a7810 */ /* 0x040fe20007ffe0ff */
[C---:B------:R-:W-:Y:S01]  /*0220*/  VIADD R17, R4.reuse, 0xd ;  /* 0x0000000d04117836 */ /* 0x040fe20000000000 */
[C---:B------:R-:W-:Y:S01]  /*0230*/  IADD3 R14, PT, PT, R4.reuse, 0x6, RZ ;  /* 0x00000006040e7810 */ /* 0x040fe20007ffe0ff */
[C-C-:B------:R-:W-:Y:S01]  /*0240*/  IMAD R6, R5.reuse, R6, R2.reuse ;  /* 0x0000000605067224 */ /* 0x140fe200078e0202 */
        /* <DEDUP_REMOVED lines=12> */
[----:B------:R-:W-:Y:S01]  /*0310*/  IADD3 R27, PT, PT, R4, 0xf, RZ ;  /* 0x0000000f041b7810 */ /* 0x000fe20007ffe0ff */
[--C-:B------:R-:W-:Y:S01]  /*0320*/  IMAD R9, R5, R9, R2.reuse ;  /* 0x0000000905097224 */ /* 0x100fe200078e0202 */
[----:B------:R-:W-:Y:S01]  /*0330*/  IADD3 R4, PT, PT, R23, R2, RZ ;  /* 0x0000000217047210 */ /* 0x000fe20007ffe0ff */
[C-C-:B------:R-:W-:Y:S01]  /*0340*/  IMAD R11, R5.reuse, R11, R2.reuse ;  /* 0x0000000b050b7224 */ /* 0x140fe200078e0202 */
[----:B------:R-:W-:Y:S01]  /*0350*/  UIADD3 UR4, UPT, UPT, -UR4, URZ, URZ ;  /* 0x000000ff04047290 */ /* 0x000fe2000fffe1ff */
[----:B------:R-:W-:-:S02]  /*0360*/  IMAD R13, R5, R13, R2 ;  /* 0x0000000d050d7224 */ /* 0x000fc400078e0202 */
[C-C-:B------:R-:W-:Y:S02]  /*0370*/  IMAD R15, R5.reuse, R15, R2.reuse ;  /* 0x0000000f050f7224 */ /* 0x140fe400078e0202 */
[C-C-:B------:R-:W-:Y:S02]  /*0380*/  IMAD R17, R5.reuse, R17, R2.reuse ;  /* 0x0000001105117224 */ /* 0x140fe400078e0202 */
[C-C-:B------:R-:W-:Y:S02]  /*0390*/  IMAD R26, R5.reuse, R26, R2.reuse ;  /* 0x0000001a051a7224 */ /* 0x140fe400078e0202 */
[----:B------:R-:W-:Y:S02]  /*03a0*/  IMAD R27, R5, R27, R2 ;  /* 0x0000001b051b7224 */ /* 0x000fe400078e0202 */
[----:B------:R-:W-:-:S07]  /*03b0*/  IMAD.MOV.U32 R28, RZ, RZ, R3 ;  /* 0x000000ffff1c7224 */ /* 0x000fce00078e0003 */
.L_x_26:
[----:B------:R-:W-:-:S04]  /*03c0*/  IMAD.WIDE.U32 R24, R28, 0x4, R18 ;  /* 0x000000041c187825 */ /* 0x000fc800078e0012 */
[----:B------:R-:W-:Y:S02]  /*03d0*/  IMAD.WIDE.U32 R22, R4, 0x4, R18 ;  /* 0x0000000404167825 */ /* 0x000fe400078e0012 */
[----:B------:R-:W2:Y:S04]  /*03e0*/  LDG.E R24, desc[UR6][R24.64] ;  /* 0x0000000618187981 */ /* 0x000ea8000c1e1900 */
[----:B------:R-:W2:Y:S02]  /*03f0*/  LDG.E R22, desc[UR6][R22.64] ;  /* 0x0000000616167981 */ /* 0x000ea4000c1e1900 */
[----:B--2---:R-:W-:Y:S01]  /*0400*/  IADD3 R29, PT, PT, R22, R24, R29 ;  /* 0x00000018161d7210 */ /* 0x004fe20007ffe01d */
        /* <DEDUP_REMOVED lines=15> */
[----:B------:R-:W-:-:S05]  /*0500*/  IMAD.WIDE.U32 R22, R7, 0x4, R18 ;  /* 0x0000000407167825 */ /* 0x000fca00078e0012 */
[----:B------:R0:W2:Y:S02]  /*0510*/  LDG.E R24, desc[UR6][R22.64] ;  /* 0x0000000616187981 */ /* 0x0000a4000c1e1900 */
[----:B0-----:R-:W-:-:S06]  /*0520*/  IMAD.WIDE.U32 R22, R9, 0x4, R18 ;  /* 0x0000000409167825 */ /* 0x001fcc00078e0012 */
        /* <DEDUP_REMOVED lines=10> */
[----:B------:R-:W2:Y:S01]  /*05d0*/  LDG.E R22, desc[UR6][R22.64] ;  /* 0x0000000616167981 */ /* 0x000ea2000c1e1900 */
[----:B------:R-:W-:Y:S01]  /*05e0*/  UIADD3 UR4, UPT, UPT, UR4, 0x10, URZ ;  /* 0x0000001004047890 */ /* 0x000fe2000fffe0ff */
[----:B--2---:R-:W-:Y:S01]  /*05f0*/  IADD3 R29, PT, PT, R22, R24, R29 ;  /* 0x00000018161d7210 */ /* 0x004fe20007ffe01d */
[----:B------:R-:W-:-:S04]  /*0600*/  IMAD.WIDE.U32 R22, R26, 0x4, R18 ;  /* 0x000000041a167825 */ /* 0x000fc800078e0012 */
[----:B------:R-:W-:Y:S02]  /*0610*/  IMAD.WIDE.U32 R24, R27, 0x4, R18 ;  /* 0x000000041b187825 */ /* 0x000fe400078e0012 */
[----:B------:R-:W2:Y:S04]  /*0620*/  LDG.E R22, desc[UR6][R22.64] ;  /* 0x0000000616167981 */ /* 0x000ea8000c1e1900 */
[----:B------:R-:W2:Y:S01]  /*0630*/  LDG.E R24, desc[UR6][R24.64] ;  /* 0x0000000618187981 */ /* 0x000ea2000c1e1900 */
[----:B------:R-:W-:Y:S01]  /*0640*/  UISETP.NE.AND UP0, UPT, UR4, URZ, UPT ;  /* 0x000000ff0400728c */ /* 0x000fe2000bf05270 */
[C---:B------:R-:W-:Y:S01]  /*0650*/  LEA R4, R5.reuse, R4, 0x4 ;  /* 0x0000000405047211 */ /* 0x040fe200078e20ff */
[C---:B------:R-:W-:Y:S01]  /*0660*/  IMAD R12, R5.reuse, 0x10, R12 ;  /* 0x00000010050c7824 */ /* 0x040fe200078e020c */
[C---:B------:R-:W-:Y:S01]  /*0670*/  LEA R6, R5.reuse, R6, 0x4 ;  /* 0x0000000605067211 */ /* 0x040fe200078e20ff */
[C---:B------:R-:W-:Y:S01]  /*0680*/  IMAD R11, R5.reuse, 0x10, R11 ;  /* 0x00000010050b7824 */ /* 0x040fe200078e020b */
[C---:B------:R-:W-:Y:S01]  /*0690*/  LEA R8, R5.reuse, R8, 0x4 ;  /* 0x0000000805087211 */ /* 0x040fe200078e20ff */
[C---:B------:R-:W-:Y:S01]  /*06a0*/  IMAD R27, R5.reuse, 0x10, R27 ;  /* 0x00000010051b7824 */ /* 0x040fe200078e021b */
[----:B------:R-:W-:-:S02]  /*06b0*/  LEA R10, R5, R10, 0x4 ;  /* 0x0000000a050a7211 */ /* 0x000fc400078e20ff */
[C---:B------:R-:W-:Y:S02]  /*06c0*/  LEA R14, R5.reuse, R14, 0x4 ;  /* 0x0000000e050e7211 */ /* 0x040fe400078e20ff */
[C---:B------:R-:W-:Y:S02]  /*06d0*/  LEA R16, R5.reuse, R16, 0x4 ;  /* 0x0000001005107211 */ /* 0x040fe400078e20ff */
[C---:B------:R-:W-:Y:S02]  /*06e0*/  LEA R7, R5.reuse, R7, 0x4 ;  /* 0x0000000705077211 */ /* 0x040fe400078e20ff */
[C---:B------:R-:W-:Y:S02]  /*06f0*/  LEA R9, R5.reuse, R9, 0x4 ;  /* 0x0000000905097211 */ /* 0x040fe400078e20ff */
[C---:B------:R-:W-:Y:S02]  /*0700*/  LEA R13, R5.reuse, R13, 0x4 ;  /* 0x0000000d050d7211 */ /* 0x040fe400078e20ff */
[----:B------:R-:W-:-:S02]  /*0710*/  LEA R15, R5, R15, 0x4 ;  /* 0x0000000f050f7211 */ /* 0x000fc400078e20ff */
[C---:B------:R-:W-:Y:S02]  /*0720*/  LEA R17, R5.reuse, R17, 0x4 ;  /* 0x0000001105117211 */ /* 0x040fe400078e20ff */
[C---:B------:R-:W-:Y:S02]  /*0730*/  LEA R26, R5.reuse, R26, 0x4 ;  /* 0x0000001a051a7211 */ /* 0x040fe400078e20ff */
[----:B------:R-:W-:Y:S02]  /*0740*/  LEA R28, R5, R28, 0x4 ;  /* 0x0000001c051c7211 */ /* 0x000fe400078e20ff */
[----:B--2---:R-:W-:Y:S01]  /*0750*/  IADD3 R29, PT, PT, R24, R22, R29 ;  /* 0x00000016181d7210 */ /* 0x004fe20007ffe01d */
[----:B------:R-:W-:Y:S06]  /*0760*/  BRA.U UP0, `(.L_x_26) ;  /* 0xfffffffd00147547 */ /* 0x000fec000b83ffff */
[----:B------:R-:W-:-:S06]  /*0770*/  ULOP3.LUT UR4, UR9, 0x7ffffff0, URZ, 0xc0, !UPT ;  /* 0x7ffffff009047892 */ /* 0x000fcc000f8ec0ff */
[----:B------:R-:W-:-:S07]  /*0780*/  MOV R4, UR4 ;  /* 0x0000000400047c02 */ /* 0x000fce0008000f00 */
.L_x_25:
[----:B------:R-:W-:-:S04]  /*0790*/  ULOP3.LUT UR4, UR9, 0xf, URZ, 0xc0, !UPT ;  /* 0x0000000f09047892 */ /* 0x000fc8000f8ec0ff */
[----:B------:R-:W-:-:S09]  /*07a0*/  UISETP.NE.AND UP0, UPT, UR4, URZ, UPT ;  /* 0x000000ff0400728c */ /* 0x000fd2000bf05270 */
[----:B------:R-:W-:Y:S05]  /*07b0*/  BRA.U !UP0, `(.L_x_24) ;  /* 0x0000000508007547 */ /* 0x000fea000b800000 */
[----:B------:R-:W-:Y:S02]  /*07c0*/  UISETP.GE.U32.AND UP0, UPT, UR4, 0x8, UPT ;  /* 0x000000080400788c */ /* 0x000fe4000bf06070 */
[----:B------:R-:W-:-:S04]  /*07d0*/  ULOP3.LUT UR5, UR9, 0x7, URZ, 0xc0, !UPT ;  /* 0x0000000709057892 */ /* 0x000fc8000f8ec0ff */
[----:B------:R-:W-:-:S03]  /*07e0*/  UISETP.NE.AND UP1, UPT, UR5, URZ, UPT ;  /* 0x000000ff0500728c */ /* 0x000fc6000bf25270 */
[----:B------:R-:W-:Y:S08]  /*07f0*/  BRA.U !UP0, `(.L_x_27) ;  /* 0x0000000108747547 */ /* 0x000ff0000b800000 */
[----:B------:R-:W-:-:S05]  /*0800*/  IMAD R14, R5, R4, R3 ;  /* 0x00000004050e7224 */ /* 0x000fca00078e0203 */
[----:B------:R-:W-:Y:S01]  /*0810*/  IADD3 R24, PT, PT, R5, R14, RZ ;  /* 0x0000000e05187210 */ /* 0x000fe20007ffe0ff */
[----:B------:R-:W-:-:S03]  /*0820*/  IMAD.WIDE.U32 R14, R14, 0x4, R18 ;  /* 0x000000040e0e7825 */ /* 0x000fc600078e0012 */
[C---:B------:R-:W-:Y:S01]  /*0830*/  IADD3 R12, PT, PT, R5.reuse, R24, RZ ;  /* 0x00000018050c7210 */ /* 0x040fe20007ffe0ff */
[----:B------:R-:W-:Y:S02]  /*0840*/  IMAD.WIDE.U32 R24, R24, 0x4, R18 ;  /* 0x0000000418187825 */ /* 0x000fe400078e0012 */
[----:B------:R-:W2:Y:S02]  /*0850*/  LDG.E R14, desc[UR6][R14.64] ;  /* 0x000000060e0e7981 */ /* 0x000ea4000c1e1900 */
[C---:B------:R-:W-:Y:S02]  /*0860*/  IMAD.IADD R8, R5.reuse, 0x1, R12 ;  /* 0x0000000105087824 */ /* 0x040fe400078e020c */
[----:B------:R-:W2:Y:S03]  /*0870*/  LDG.E R24, desc[UR6][R24.64] ;  /* 0x0000000618187981 */ /* 0x000ea6000c1e1900 */
[----:B------:R-:W-:-:S04]  /*0880*/  IADD3 R10, PT, PT, R5, R8, RZ ;  /* 0x00000008050a7210 */ /* 0x000fc80007ffe0ff */
[----:B------:R-:W-:Y:S01]  /*0890*/  IADD3 R6, PT, PT, R5, R10, RZ ;  /* 0x0000000a05067210 */ /* 0x000fe20007ffe0ff */
[----:B------:R-:W-:-:S03]  /*08a0*/  IMAD.WIDE.U32 R12, R12, 0x4, R18 ;  /* 0x000000040c0c7825 */ /* 0x000fc600078e0012 */
[C---:B------:R-:W-:Y:S01]  /*08b0*/  IADD3 R16, PT, PT, R5.reuse, R6, RZ ;  /* 0x0000000605107210 */ /* 0x040fe20007ffe0ff */
[--C-:B------:R-:W-:Y:S02]  /*08c0*/  IMAD.WIDE.U32 R8, R8, 0x4, R18.reuse ;  /* 0x0000000408087825 */ /* 0x100fe400078e0012 */
[----:B------:R-:W3:Y:S01]  /*08d0*/  LDG.E R12, desc[UR6][R12.64] ;  /* 0x000000060c0c7981 */ /* 0x000ee2000c1e1900 */
[----:B------:R-:W-:Y:S01]  /*08e0*/  IADD3 R23, PT, PT, R5, R16, RZ ;  /* 0x0000001005177210 */ /* 0x000fe20007ffe0ff */
[--C-:B------:R-:W-:Y:S02]  /*08f0*/  IMAD.WIDE.U32 R10, R10, 0x4, R18.reuse ;  /* 0x000000040a0a7825 */ /* 0x100fe400078e0012 */
[----:B------:R-:W3:Y:S02]  /*0900*/  LDG.E R8, desc[UR6][R8.64] ;  /* 0x0000000608087981 */ /* 0x000ee4000c1e1900 */
[--C-:B------:R-:W-:Y:S02]  /*0910*/  IMAD.WIDE.U32 R6, R6, 0x4, R18.reuse ;  /* 0x0000000406067825 */ /* 0x100fe400078e0012 */
[----:B------:R-:W4:Y:S02]  /*0920*/  LDG.E R11, desc[UR6][R10.64] ;  /* 0x000000060a0b7981 */ /* 0x000f24000c1e1900 */
[----:B------:R-:W-:-:S02]  /*0930*/  IMAD.WIDE.U32 R16, R16, 0x4, R18 ;  /* 0x0000000410107825 */ /* 0x000fc400078e0012 */
[----:B------:R-:W4:Y:S02]  /*0940*/  LDG.E R6, desc[UR6][R6.64] ;  /* 0x0000000606067981 */ /* 0x000f24000c1e1900 */
[----:B------:R-:W-:Y:S02]  /*0950*/  IMAD.WIDE.U32 R22, R23, 0x4, R18 ;  /* 0x0000000417167825 */ /* 0x000fe400078e0012 */
[----:B------:R-:W5:Y:S04]  /*0960*/  LDG.E R17, desc[UR6][R16.64] ;  /* 0x0000000610117981 */ /* 0x000f68000c1e1900 */
[----:B------:R-:W5:Y:S01]  /*0970*/  LDG.E R22, desc[UR6][R22.64] ;  /* 0x0000000616167981 */ /* 0x000f62000c1e1900 */
[----:B------:R-:W-:Y:S01]  /*0980*/  VIADD R4, R4, 0x8 ;  /* 0x0000000804047836 */ /* 0x000fe20000000000 */
[----:B--2---:R-:W-:-:S04]  /*0990*/  IADD3 R29, PT, PT, R24, R14, R29 ;  /* 0x0000000e181d7210 */ /* 0x004fc80007ffe01d */
[----:B---3--:R-:W-:-:S04]  /*09a0*/  IADD3 R12, PT, PT, R8, R12, R29 ;  /* 0x0000000c080c7210 */ /* 0x008fc80007ffe01d */
[----:B----4-:R-:W-:-:S04]  /*09b0*/  IADD3 R12, PT, PT, R6, R11, R12 ;  /* 0x0000000b060c7210 */ /* 0x010fc80007ffe00c */
[----:B-----5:R-:W-:-:S07]  /*09c0*/  IADD3 R29, PT, PT, R22, R17, R12 ;  /* 0x00000011161d7210 */ /* 0x020fce0007ffe00c */
.L_x_27:
[----:B------:R-:W-:Y:S05]  /*09d0*/  BRA.U !UP1, `(.L_x_24) ;  /* 0x0000000109787547 */ /* 0x000fea000b800000 */
[----:B------:R-:W-:Y:S02]  /*09e0*/  UISETP.GE.U32.AND UP0, UPT, UR5, 0x4, UPT ;  /* 0x000000040500788c */ /* 0x000fe4000bf06070 */
[----:B------:R-:W-:-:S04]  /*09f0*/  ULOP3.LUT UR4, UR9, 0x3, URZ, 0xc0, !UPT ;  /* 0x0000000309047892 */ /* 0x000fc8000f8ec0ff */
[----:B------:R-:W-:-:S03]  /*0a00*/  UISETP.NE.AND UP1, UPT, UR4, URZ, UPT ;  /* 0x000000ff0400728c */ /* 0x000fc6000bf25270 */
[----:B------:R-:W-:Y:S08]  /*0a10*/  BRA.U !UP0, `(.L_x_28) ;  /* 0x00000001083c7547 */ /* 0x000ff0000b800000 */
[----:B------:R-:W-:-:S04]  /*0a20*/  IMAD R3, R5, R4, R3 ;  /* 0x0000000405037224 */ /* 0x000fc800078e0203 */
[----:B------:R-:W-:Y:S01]  /*0a30*/  IMAD.WIDE.U32 R6, R3, 0x4, R18 ;  /* 0x0000000403067825 */ /* 0x000fe200078e0012 */
[----:B------:R-:W-:-:S04]  /*0a40*/  IADD3 R8, PT, PT, R5, R3, RZ ;  /* 0x0000000305087210 */ /* 0x000fc80007ffe0ff */
[C---:B------:R-:W-:Y:S01]  /*0a50*/  IADD3 R10, PT, PT, R5.reuse, R8, RZ ;  /* 0x00000008050a7210 */ /* 0x040fe20007ffe0ff */
[--C-:B------:R-:W-:Y:S01]  /*0a60*/  IMAD.WIDE.U32 R8, R8, 0x4, R18.reuse ;  /* 0x0000000408087825 */ /* 0x100fe200078e0012 */
[----:B------:R-:W2:Y:S02]  /*0a70*/  LDG.E R6, desc[UR6][R6.64] ;  /* 0x0000000606067981 */ /* 0x000ea4000c1e1900 */
[----:B------:R-:W-:Y:S01]  /*0a80*/  IADD3 R13, PT, PT, R5, R10, RZ ;  /* 0x0000000a050d7210 */ /* 0x000fe20007ffe0ff */
[--C-:B------:R-:W-:Y:S02]  /*0a90*/  IMAD.WIDE.U32 R10, R10, 0x4, R18.reuse ;  /* 0x000000040a0a7825 */ /* 0x100fe400078e0012 */
[----:B------:R-:W2:Y:S02]  /*0aa0*/  LDG.E R8, desc[UR6][R8.64] ;  /* 0x0000000608087981 */ /* 0x000ea4000c1e1900 */
[----:B------:R-:W-:Y:S02]  /*0ab0*/  IMAD.WIDE.U32 R12, R13, 0x4, R18 ;  /* 0x000000040d0c7825 */ /* 0x000fe400078e0012 */
[----:B------:R-:W3:Y:S04]  /*0ac0*/  LDG.E R10, desc[UR6][R10.64] ;  /* 0x000000060a0a7981 */ /* 0x000ee8000c1e1900 */
[----:B------:R-:W3:Y:S01]  /*0ad0*/  LDG.E R12, desc[UR6][R12.64] ;  /* 0x000000060c0c7981 */ /* 0x000ee2000c1e1900 */
[----:B------:R-:W-:-:S02]  /*0ae0*/  IADD3 R4, PT, PT, R4, 0x4, RZ ;  /* 0x0000000404047810 */ /* 0x000fc40007ffe0ff */
[----:B--2---:R-:W-:-:S04]  /*0af0*/  IADD3 R29, PT, PT, R8, R6, R29 ;  /* 0x00000006081d7210 */ /* 0x004fc80007ffe01d */
[----:B---3--:R-:W-:-:S07]  /*0b00*/  IADD3 R29, PT, PT, R12, R10, R29 ;  /* 0x0000000a0c1d7210 */ /* 0x008fce0007ffe01d */
.L_x_28:
[----:B------:R-:W-:Y:S05]  /*0b10*/  BRA.U !UP1, `(.L_x_24) ;  /* 0x0000000109287547 */ /* 0x000fea000b800000 */
[----:B------:R-:W-:Y:S01]  /*0b20*/  IMAD R4, R0, UR9, R4 ;  /* 0x0000000900047c24 */ /* 0x000fe2000f8e0204 */
[----:B------:R-:W-:-:S03]  /*0b30*/  UIADD3 UR4, UPT, UPT, -UR4, URZ, URZ ;  /* 0x000000ff04047290 */ /* 0x000fc6000fffe1ff */
[----:B------:R-:W-:-:S09]  /*0b40*/  IMAD R4, R5, R4, R2 ;  /* 0x0000000405047224 */ /* 0x000fd200078e0202 */
.L_x_29:
[----:B------:R-:W-:-:S06]  /*0b50*/  IMAD.WIDE.U32 R6, R4, 0x4, R18 ;  /* 0x0000000404067825 */ /* 0x000fcc00078e0012 */
[----:B------:R-:W2:Y:S01]  /*0b60*/  LDG.E R6, desc[UR6][R6.64] ;  /* 0x0000000606067981 */ /* 0x000ea2000c1e1900 */
[----:B------:R-:W-:Y:S01]  /*0b70*/  UIADD3 UR4, UPT, UPT, UR4, 0x1, URZ ;  /* 0x0000000104047890 */ /* 0x000fe2000fffe0ff */
[----:B------:R-:W-:-:S03]  /*0b80*/  IMAD.IADD R4, R5, 0x1, R4 ;  /* 0x0000000105047824 */ /* 0x000fc600078e0204 */
[----:B------:R-:W-:Y:S01]  /*0b90*/  UISETP.NE.AND UP0, UPT, UR4, URZ, UPT ;  /* 0x000000ff0400728c */ /* 0x000fe2000bf05270 */
[----:B--2---:R-:W-:-:S08]  /*0ba0*/  IADD3 R29, PT, PT, R6, R29, RZ ;  /* 0x0000001d061d7210 */ /* 0x004fd00007ffe0ff */
[----:B------:R-:W-:Y:S05]  /*0bb0*/  BRA.U UP0, `(.L_x_29) ;  /* 0xfffffffd00e47547 */ /* 0x000fea000b83ffff */
.L_x_24:
[----:B------:R0:W-:Y:S02]  /*0bc0*/  STG.E desc[UR6][R20.64], R29 ;  /* 0x0000001d14007986 */ /* 0x0001e4000c101906 */
.L_x_23:
[----:B------:R-:W-:Y:S05]  /*0bd0*/  BSYNC.RECONVERGENT B0 ;  /* 0x0000000000007941 */ /* 0x000fea0003800200 */
.L_x_22:
[----:B------:R-:W-:Y:S01]  /*0be0*/  BAR.SYNC.DEFER_BLOCKING 0x0 ;  /* 0x0000000000007b1d */ /* 0x000fe20000010000 */
[----:B------:R-:W-:-:S13]  /*0bf0*/  ISETP.GE.U32.AND P0, PT, R5, 0x2, PT ;  /* 0x000000020500780c */ /* 0x000fda0003f06070 */
[----:B------:R-:W-:Y:S05]  /*0c00*/  @!P0 BRA `(.L_x_30) ;  /* 0x00000000003c8947 */ /* 0x000fea0003800000 */
.L_x_33:
[----:B------:R-:W-:Y:S01]  /*0c10*/  SHF.R.U32.HI R9, RZ, 0x1, R5 ;  /* 0x00000001ff097819 */ /* 0x000fe20000011605 */
[----:B------:R-:W-:Y:S03]  /*0c20*/  BSSY.RECONVERGENT B0, `(.L_x_31) ;  /* 0x0000009000007945 */ /* 0x000fe60003800200 */
[----:B------:R-:W-:-:S13]  /*0c30*/  ISETP.GE.U32.AND P0, PT, R2, R9, PT ;  /* 0x000000090200720c */ /* 0x000fda0003f06070 */
[----:B-1----:R-:W-:Y:S05]  /*0c40*/  @P0 BRA `(.L_x_32) ;  /* 0x0000000000180947 */ /* 0x002fea0003800000 */
[----:B------:R-:W-:Y:S01]  /*0c50*/  LEA R6, P0, R9, R20, 0x2 ;  /* 0x0000001409067211 */ /* 0x000fe200078010ff */
[----:B------:R-:W2:Y:S03]  /*0c60*/  LDG.E R3, desc[UR6][R20.64] ;  /* 0x0000000614037981 */ /* 0x000ea6000c1e1900 */
[----:B------:R-:W-:-:S05]  /*0c70*/  IADD3.X R7, PT, PT, RZ, R21, RZ, P0, !PT ;  /* 0x00000015ff077210 */ /* 0x000fca00007fe4ff */
[----:B------:R-:W2:Y:S02]  /*0c80*/  LDG.E R6, desc[UR6][R6.64] ;  /* 0x0000000606067981 */ /* 0x000ea4000c1e1900 */
[----:B--2---:R-:W-:-:S05]  /*0c90*/  IADD3 R3, PT, PT, R6, R3, RZ ;  /* 0x0000000306037210 */ /* 0x004fca0007ffe0ff */
[----:B------:R1:W-:Y:S02]  /*0ca0*/  STG.E desc[UR6][R20.64], R3 ;  /* 0x0000000314007986 */ /* 0x0003e4000c101906 */
.L_x_32:
[----:B------:R-:W-:Y:S05]  /*0cb0*/  BSYNC.RECONVERGENT B0 ;  /* 0x0000000000007941 */ /* 0x000fea0003800200 */
.L_x_31:
[----:B------:R-:W-:Y:S01]  /*0cc0*/  BAR.SYNC.DEFER_BLOCKING 0x0 ;  /* 0x0000000000007b1d */ /* 0x000fe20000010000 */
[----:B------:R-:W-:Y:S02]  /*0cd0*/  ISETP.GT.U32.AND P0, PT, R5, 0x3, PT ;  /* 0x000000030500780c */ /* 0x000fe40003f04070 */
[----:B------:R-:W-:-:S11]  /*0ce0*/  MOV R5, R9 ;  /* 0x0000000900057202 */ /* 0x000fd60000000f00 */
[----:B------:R-:W-:Y:S05]  /*0cf0*/  @P0 BRA `(.L_x_33) ;  /* 0xfffffffc00c40947 */ /* 0x000fea000383ffff */
.L_x_30:
[----:B------:R-:W-:-:S13]  /*0d00*/  ISETP.NE.AND P0, PT, R2, RZ, PT ;  /* 0x000000ff0200720c */ /* 0x000fda0003f05270 */
[----:B------:R-:W-:Y:S05]  /*0d10*/  @P0 EXIT ;  /* 0x000000000000094d */ /* 0x000fea0003800000 */
[----:B01----:R-:W2:Y:S01]  /*0d20*/  LDG.E R21, desc[UR6][R20.64] ;  /* 0x0000000614157981 */ /* 0x003ea2000c1e1900 */
[----:B------:R-:W0:Y:S02]  /*0d30*/  LDC.64 R2, c[0x0][0x388] ;  /* 0x0000e200ff027b82 */ /* 0x000e240000000a00 */
[----:B0-----:R-:W-:-:S05]  /*0d40*/  IMAD.WIDE.U32 R2, R0, 0x4, R2 ;  /* 0x0000000400027825 */ /* 0x001fca00078e0002 */
[----:B--2---:R-:W-:Y:S01]  /*0d50*/  STG.E desc[UR6][R2.64], R21 ;  /* 0x0000001502007986 */ /* 0x004fe2000c101906 */
[----:B------:R-:W-:Y:S05]  /*0d60*/  EXIT ;  /* 0x000000000000794d */ /* 0x000fea0003800000 */
.L_x_34:
        /* <DEDUP_REMOVED lines=9> */
.L_x_79:


//--------------------- .text._Z26reduction_unrolling_blocksPiS_ii --------------------------
	.section	.text._Z26reduction_unrolling_blocksPiS_ii,"ax",@progbits
	.align	128
        .global         _Z26reduction_unrolling_blocksPiS_ii
        .type           _Z26reduction_unrolling_blocksPiS_ii,@function
        .size           _Z26reduction_unrolling_blocksPiS_ii,(.L_x_80 - _Z26reduction_unrolling_blocksPiS_ii)
        .other          _Z26reduction_unrolling_blocksPiS_ii,@"STO_CUDA_ENTRY STV_DEFAULT"
_Z26reduction_unrolling_blocksPiS_ii:
.text._Z26reduction_unrolling_blocksPiS_ii:
[----:B------:R-:W-:Y:S08]  /*0000*/  LDC R1, c[0x0][0x37c] ;  /* 0x0000df00ff017b82 */ /* 0x000ff00000000800 */
[----:B------:R-:W0:Y:S01]  /*0010*/  LDC.64 R2, c[0x0][0x390] ;  /* 0x0000e400ff027b82 */ /* 0x000e220000000a00 */
[----:B------:R-:W1:Y:S01]  /*0020*/  S2R R23, SR_TID.X ;  /* 0x0000000000177919 */ /* 0x000e620000002100 */
[----:B------:R-:W2:Y:S06]  /*0030*/  LDCU UR9, c[0x0][0x360] ;  /* 0x00006c00ff0977ac */ /* 0x000eac0008000800 */
[----:B------:R-:W2:Y:S01]  /*0040*/  S2UR UR8, SR_CTAID.X ;  /* 0x00000000000879c3 */ /* 0x000ea20000002500 */
[----:B0-----:R-:W-:Y:S01]  /*0050*/  R2UR UR12, R3 ;  /* 0x00000000030c72ca */ /* 0x001fe200000e0000 */
[----:B--2---:R-:W-:-:S12]  /*0060*/  UIMAD UR4, UR8, UR9, URZ ;  /* 0x00000009080472a4 */ /* 0x004fd8000f8e02ff */
[----:B------:R-:W-:-:S06]  /*0070*/  UIMAD UR4, UR4, UR12, URZ ;  /* 0x0000000c040472a4 */ /* 0x000fcc000f8e02ff */
[----:B-1----:R-:W-:-:S04]  /*0080*/  IADD3 R24, PT, PT, R23, UR4, RZ ;  /* 0x0000000417187c10 */ /* 0x002fc8000fffe0ff */
[----:B------:R-:W-:-:S13]  /*0090*/  ISETP.GT.AND P0, PT, R24, R2, PT ;  /* 0x000000021800720c */ /* 0x000fda0003f04270 */
[----:B------:R-:W-:Y:S05]  /*00a0*/  @P0 EXIT ;  /* 0x000000000000094d */ /* 0x000fea0003800000 */
[----:B------:R-:W-:Y:S01]  /*00b0*/  IMAD.U32 R3, RZ, RZ, UR12 ;  /* 0x0000000cff037e24 */ /* 0x000fe2000f8e00ff */
[----:B------:R-:W0:Y:S01]  /*00c0*/  LDCU.64 UR14, c[0x0][0x380] ;  /* 0x00007000ff0e77ac */ /* 0x000e220008000a00 */
[----:B------:R-:W-:Y:S03]  /*00d0*/  BSSY.RECONVERGENT B0, `(.L_x_35) ;  /* 0x00000d9000007945 */ /* 0x000fe60003800200 */
[----:B------:R-:W-:Y:S01]  /*00e0*/  IADD3 R3, PT, PT, R3, -0x1, RZ ;  /* 0xffffffff03037810 */ /* 0x000fe20007ffe0ff */
[----:B------:R-:W1:Y:S04]  /*00f0*/  LDCU.64 UR10, c[0x0][0x358] ;  /* 0x00006b00ff0a77ac */ /* 0x000e680008000a00 */
[----:B------:R-:W-:-:S05]  /*0100*/  IMAD R3, R3, UR9, R24 ;  /* 0x0000000903037c24 */ /* 0x000fca000f8e0218 */
[----:B------:R-:W-:Y:S01]  /*0110*/  ISETP.GE.U32.AND P0, PT, R3, R2, PT ;  /* 0x000000020300720c */ /* 0x000fe20003f06070 */
[----:B0-----:R-:W-:-:S06]  /*0120*/  UIMAD.WIDE UR4, UR4, 0x4, UR14 ;  /* 0x00000004040478a5 */ /* 0x001fcc000f8e020e */
[----:B------:R-:W-:-:S05]  /*0130*/  LEA R12, P1, R23, UR4, 0x2 ;  /* 0x00000004170c7c11 */ /* 0x000fca000f8210ff */
[----:B------:R-:W-:Y:S01]  /*0140*/  IMAD.X R13, RZ, RZ, UR5, P1 ;  /* 0x00000005ff0d7e24 */ /* 0x000fe200088e06ff */
[----:B-1----:R-:W-:Y:S07]  /*0150*/  @P0 BRA `(.L_x_36) ;  /* 0x0000000c00400947 */ /* 0x002fee0003800000 */
[----:B------:R-:W-:Y:S01]  /*0160*/  MOV R0, UR12 ;  /* 0x0000000c00007c02 */ /* 0x000fe20008000f00 */
[----:B------:R-:W-:-:S03]  /*0170*/  IMAD.MOV.U32 R25, RZ, RZ, RZ ;  /* 0x000000ffff197224 */ /* 0x000fc600078e00ff */
[----:B------:R-:W-:-:S13]  /*0180*/  ISETP.GE.AND P0, PT, R0, 0x1, PT ;  /* 0x000000010000780c */ /* 0x000fda0003f06270 */
[----:B------:R-:W-:Y:S05]  /*0190*/  @!P0 BRA `(.L_x_37) ;  /* 0x0000000c002c8947 */ /* 0x000fea0003800000 */
[----:B------:R-:W-:Y:S01]  /*01a0*/  MOV R0, UR12 ;  /* 0x0000000c00007c02 */ /* 0x000fe20008000f00 */
[----:B------:R-:W-:-:S03]  /*01b0*/  HFMA2 R25, -RZ, RZ, 0, 0 ;  /* 0x00000000ff197431 */ /* 0x000fc600000001ff */
[----:B------:R-:W-:Y:S01]  /*01c0*/  ISETP.GE.U32.AND P0, PT, R0, 0x10, PT ;  /* 0x000000100000780c */ /* 0x000fe20003f06070 */
[----:B------:R-:W-:-:S12]  /*01d0*/  IMAD.MOV.U32 R0, RZ, RZ, RZ ;  /* 0x000000ffff007224 */ /* 0x000fd800078e00ff */
[----:B------:R-:W-:Y:S05]  /*01e0*/  @!P0 BRA `(.L_x_38) ;  /* 0x0000000400c08947 */ /* 0x000fea0003800000 */
[----:B------:R-:W-:Y:S01]  /*01f0*/  IMAD.U32 R14, RZ, RZ, UR8 ;  /* 0x00000008ff0e7e24 */ /* 0x000fe2000f8e00ff */
[----:B------:R-:W-:Y:S01]  /*0200*/  MOV R3, UR9 ;  /* 0x0000000900037c02 */ /* 0x000fe20008000f00 */
[----:B------:R-:W-:Y:S01]  /*0210*/  ULOP3.LUT UR6, UR12, 0x7ffffff0, URZ, 0xc0, !UPT ;  /* 0x7ffffff00c067892 */ /* 0x000fe2000f8ec0ff */
[----:B------:R-:W-:Y:S01]  /*0220*/  MOV R25, RZ ;  /* 0x000000ff00197202 */ /* 0x000fe20000000f00 */
[----:B------:R-:W-:Y:S02]  /*0230*/  IMAD R14, R14, UR12, RZ ;  /* 0x0000000c0e0e7c24 */ /* 0x000fe4000f8e02ff */
[----:B------:R-:W-:Y:S02]  /*0240*/  UIADD3 UR6, UPT, UPT, -UR6, URZ, URZ ;  /* 0x000000ff06067290 */ /* 0x000fe4000fffe1ff */
[C---:B------:R-:W-:Y:S01]  /*0250*/  VIADD R6, R14.reuse, 0x4 ;  /* 0x000000040e067836 */ /* 0x040fe20000000000 */
[C---:B------:R-:W-:Y:S01]  /*0260*/  IADD3 R4, PT, PT, R14.reuse, 0x3, RZ ;  /* 0x000000030e047810 */ /* 0x040fe20007ffe0ff */
[C---:B------:R-:W-:Y:S01]  /*0270*/  IMAD R22, R14.reuse, R3, UR9 ;  /* 0x000000090e167e24 */ /* 0x040fe2000f8e0203 */
[C---:B------:R-:W-:Y:S01]  /*0280*/  IADD3 R10, PT, PT, R14.reuse, 0x6, RZ ;  /* 0x000000060e0a7810 */ /* 0x040fe20007ffe0ff */
[C---:B------:R-:W-:Y:S01]  /*0290*/  VIADD R2, R14.reuse, 0x2 ;  /* 0x000000020e027836 */ /* 0x040fe20000000000 */
[C---:B------:R-:W-:Y:S01]  /*02a0*/  IADD3 R8, PT, PT, R14.reuse, 0x5, RZ ;  /* 0x000000050e087810 */ /* 0x040fe20007ffe0ff */
[C---:B------:R-:W-:Y:S01]  /*02b0*/  VIADD R26, R14.reuse, 0x7 ;  /* 0x000000070e1a7836 */ /* 0x040fe20000000000 */
[C---:B------:R-:W-:Y:S01]  /*02c0*/  IADD3 R28, PT, PT, R14.reuse, 0x8, RZ ;  /* 0x000000080e1c7810 */ /* 0x040fe20007ffe0ff */
[C---:B------:R-:W-:Y:S01]  /*02d0*/  VIADD R11, R14.reuse, 0xa ;  /* 0x0000000a0e0b7836 */ /* 0x040fe20000000000 */
[C---:B------:R-:W-:Y:S01]  /*02e0*/  IADD3 R9, PT, PT, R14.reuse, 0x9, RZ ;  /* 0x000000090e097810 */ /* 0x040fe20007ffe0ff */
[C---:B------:R-:W-:Y:S01]  /*02f0*/  VIADD R16, R14.reuse, 0xd ;  /* 0x0000000d0e107836 */ /* 0x040fe20000000000 */
[----:B------:R-:W-:Y:S01]  /*0300*/  IADD3 R20, PT, PT, R14, 0xb, RZ ;  /* 0x0000000b0e147810 */ /* 0x000fe20007ffe0ff */
[--C-:B------:R-:W-:Y:S01]  /*0310*/  IMAD R3, R4, UR9, R23.reuse ;  /* 0x0000000904037c24 */ /* 0x100fe2000f8e0217 */
[----:B------:R-:W-:Y:S01]  /*0320*/  IADD3 R18, PT, PT, R14, 0xc, RZ ;  /* 0x0000000c0e127810 */ /* 0x000fe20007ffe0ff */
[--C-:B------:R-:W-:Y:S01]  /*0330*/  IMAD R4, R6, UR9, R23.reuse ;  /* 0x0000000906047c24 */ /* 0x100fe2000f8e0217 */
[----:B------:R-:W-:Y:S01]  /*0340*/  IADD3 R0, PT, PT, R14, 0xe, RZ ;  /* 0x0000000e0e007810 */ /* 0x000fe20007ffe0ff */
[--C-:B------:R-:W-:Y:S01]  /*0350*/  IMAD R6, R10, UR9, R23.reuse ;  /* 0x000000090a067c24 */ /* 0x100fe2000f8e0217 */
[----:B------:R-:W-:Y:S01]  /*0360*/  IADD3 R14, PT, PT, R14, 0xf, RZ ;  /* 0x0000000f0e0e7810 */ /* 0x000fe20007ffe0ff */
[----:B------:R-:W-:-:S02]  /*0370*/  IMAD R5, R8, UR9, R23 ;  /* 0x0000000908057c24 */ /* 0x000fc4000f8e0217 */
[--C-:B------:R-:W-:Y:S02]  /*0380*/  IMAD R10, R11, UR9, R23.reuse ;  /* 0x000000090b0a7c24 */ /* 0x100fe4000f8e0217 */
[--C-:B------:R-:W-:Y:S02]  /*0390*/  IMAD.IADD R22, R22, 0x1, R23.reuse ;  /* 0x0000000116167824 */ /* 0x100fe400078e0217 */
        /* <DEDUP_REMOVED lines=9> */
.L_x_39:
[----:B------:R-:W-:Y:S02]  /*0430*/  IMAD.MOV.U32 R17, RZ, RZ, 0x4 ;  /* 0x00000004ff117424 */ /* 0x000fe400078e00ff */
[----:B------:R-:W-:Y:S01]  /*0440*/  HFMA2 R15, -RZ, RZ, 0, 2.384185791015625e-07 ;  /* 0x00000004ff0f7431 */ /* 0x000fe200000001ff */
[----:B------:R-:W-:Y:S01]  /*0450*/  MOV R21, 0x4 ;  /* 0x0000000400157802 */ /* 0x000fe20000000f00 */
[----:B------:R-:W-:Y:S01]  /*0460*/  IMAD.WIDE.U32 R16, R22, R17, UR14 ;  /* 0x0000000e16107e25 */ /* 0x000fe2000f8e0011 */
[----:B------:R-:W-:-:S03]  /*0470*/  MOV R26, 0x4 ;  /* 0x00000004001a7802 */ /* 0x000fc60000000f00 */
[----:B------:R-:W-:Y:S01]  /*0480*/  IMAD.WIDE.U32 R20, R24, R21, UR14 ;  /* 0x0000000e18147e25 */ /* 0x000fe2000f8e0015 */
[----:B------:R0:W2:Y:S03]  /*0490*/  LDG.E R28, desc[UR10][R16.64] ;  /* 0x0000000a101c7981 */ /* 0x0000a6000c1e1900 */
[----:B------:R-:W-:Y:S01]  /*04a0*/  IMAD.WIDE.U32 R14, R2, R15, UR14 ;  /* 0x0000000e020e7e25 */ /* 0x000fe2000f8e000f */
[----:B------:R1:W2:Y:S05]  /*04b0*/  LDG.E R29, desc[UR10][R20.64] ;  /* 0x0000000a141d7981 */ /* 0x0002aa000c1e1900 */
[----:B------:R-:W3:Y:S01]  /*04c0*/  LDG.E R14, desc[UR10][R14.64] ;  /* 0x0000000a0e0e7981 */ /* 0x000ee2000c1e1900 */
[----:B0-----:R-:W-:-:S06]  /*04d0*/  IMAD.WIDE.U32 R16, R3, R26, UR14 ;  /* 0x0000000e03107e25 */ /* 0x001fcc000f8e001a */
[----:B------:R-:W3:Y:S01]  /*04e0*/  LDG.E R17, desc[UR10][R16.64] ;  /* 0x0000000a10117981 */ /* 0x000ee2000c1e1900 */
[----:B-1----:R-:W-:Y:S02]  /*04f0*/  HFMA2 R20, -RZ, RZ, 0, 2.384185791015625e-07 ;  /* 0x00000004ff147431 */ /* 0x002fe400000001ff */
[----:B------:R-:W-:-:S04]  /*0500*/  IMAD.MOV.U32 R27, RZ, RZ, 0x4 ;  /* 0x00000004ff1b7424 */ /* 0x000fc800078e00ff */
[----:B------:R-:W-:-:S04]  /*0510*/  IMAD.WIDE.U32 R26, R4, R27, UR14 ;  /* 0x0000000e041a7e25 */ /* 0x000fc8000f8e001b */
[----:B------:R-:W-:Y:S02]  /*0520*/  IMAD.WIDE.U32 R20, R5, R20, UR14 ;  /* 0x0000000e05147e25 */ /* 0x000fe4000f8e0014 */
[----:B------:R-:W4:Y:S04]  /*0530*/  LDG.E R26, desc[UR10][R26.64] ;  /* 0x0000000a1a1a7981 */ /* 0x000f28000c1e1900 */
[----:B------:R-:W4:Y:S01]  /*0540*/  LDG.E R21, desc[UR10][R20.64] ;  /* 0x0000000a14157981 */ /* 0x000f22000c1e1900 */
[----:B--2---:R-:W-:Y:S02]  /*0550*/  IADD3 R25, PT, PT, R28, R29, R25 ;  /* 0x0000001d1c197210 */ /* 0x004fe40007ffe019 */
[----:B------:R-:W-:Y:S01]  /*0560*/  MOV R29, 0x4 ;  /* 0x00000004001d7802 */ /* 0x000fe20000000f00 */
[----:B------:R-:W-:Y:S01]  /*0570*/  IMAD.MOV.U32 R28, RZ, RZ, 0x4 ;  /* 0x00000004ff1c7424 */ /* 0x000fe200078e00ff */
[----:B---3--:R-:W-:-:S03]  /*0580*/  IADD3 R25, PT, PT, R17, R14, R25 ;  /* 0x0000000e11197210 */ /* 0x008fc60007ffe019 */
        /* <DEDUP_REMOVED lines=8> */
[----:B----4-:R-:W-:Y:S02]  /*0610*/  IADD3 R21, PT, PT, R21, R26, R25 ;  /* 0x0000001a15157210 */ /* 0x010fe40007ffe019 */
[----:B------:R-:W-:Y:S01]  /*0620*/  MOV R26, 0x4 ;  /* 0x00000004001a7802 */ /* 0x000fe20000000f00 */
[----:B0-----:R-:W-:-:S04]  /*0630*/  HFMA2 R29, -RZ, RZ, 0, 2.384185791015625e-07 ;  /* 0x00000004ff1d7431 */ /* 0x001fc800000001ff */
[----:B------:R-:W-:-:S06]  /*0640*/  IMAD.WIDE.U32 R16, R11, R26, UR14 ;  /* 0x0000000e0b107e25 */ /* 0x000fcc000f8e001a */
[----:B------:R-:W4:Y:S01]  /*0650*/  LDG.E R16, desc[UR10][R16.64] ;  /* 0x0000000a10107981 */ /* 0x000f22000c1e1900 */
[----:B------:R-:W-:-:S05]  /*0660*/  IMAD.WIDE.U32 R28, R10, R29, UR14 ;  /* 0x0000000e0a1c7e25 */ /* 0x000fca000f8e001d */
[----:B------:R0:W4:Y:S01]  /*0670*/  LDG.E R25, desc[UR10][R28.64] ;  /* 0x0000000a1c197981 */ /* 0x000122000c1e1900 */
[----:B--2---:R-:W-:Y:S01]  /*0680*/  IADD3 R20, PT, PT, R27, R20, R21 ;  /* 0x000000141b147210 */ /* 0x004fe20007ffe015 */
[----:B------:R-:W-:Y:S02]  /*0690*/  HFMA2 R27, -RZ, RZ, 0, 2.384185791015625e-07 ;  /* 0x00000004ff1b7431 */ /* 0x000fe400000001ff */
[----:B------:R-:W-:-:S03]  /*06a0*/  IMAD.MOV.U32 R21, RZ, RZ, 0x4 ;  /* 0x00000004ff157424 */ /* 0x000fc600078e00ff */
[----:B0-----:R-:W-:-:S06]  /*06b0*/  IMAD.WIDE.U32 R28, R0, R27, UR14 ;  /* 0x0000000e001c7e25 */ /* 0x001fcc000f8e001b */
[----:B------:R-:W2:Y:S01]  /*06c0*/  LDG.E R28, desc[UR10][R28.64] ;  /* 0x0000000a1c1c7981 */ /* 0x000ea2000c1e1900 */
[----:B---3--:R-:W-:Y:S01]  /*06d0*/  IADD3 R17, PT, PT, R15, R14, R20 ;  /* 0x0000000e0f117210 */ /* 0x008fe20007ffe014 */
[----:B------:R-:W-:-:S04]  /*06e0*/  IMAD.WIDE.U32 R20, R18, R21, UR14 ;  /* 0x0000000e12147e25 */ /* 0x000fc8000f8e0015 */
[-C--:B------:R-:W-:Y:S02]  /*06f0*/  IMAD.WIDE.U32 R14, R19, R26.reuse, UR14 ;  /* 0x0000000e130e7e25 */ /* 0x080fe4000f8e001a */
[----:B------:R0:W3:Y:S02]  /*0700*/  LDG.E R20, desc[UR10][R20.64] ;  /* 0x0000000a14147981 */ /* 0x0000e4000c1e1900 */
[----:B------:R-:W-:Y:S02]  /*0710*/  IMAD.WIDE.U32 R26, R23, R26, UR14 ;  /* 0x0000000e171a7e25 */ /* 0x000fe4000f8e001a */
[----:B------:R1:W3:Y:S04]  /*0720*/  LDG.E R15, desc[UR10][R14.64] ;  /* 0x0000000a0e0f7981 */ /* 0x0002e8000c1e1900 */
[----:B------:R-:W2:Y:S01]  /*0730*/  LDG.E R27, desc[UR10][R26.64] ;  /* 0x0000000a1a1b7981 */ /* 0x000ea2000c1e1900 */
[----:B------:R-:W-:-:S04]  /*0740*/  UIADD3 UR6, UPT, UPT, UR6, 0x10, URZ ;  /* 0x0000001006067890 */ /* 0x000fc8000fffe0ff */
[----:B------:R-:W-:Y:S01]  /*0750*/  UISETP.NE.AND UP0, UPT, UR6, URZ, UPT ;  /* 0x000000ff0600728c */ /* 0x000fe2000bf05270 */
[----:B0-----:R-:W-:Y:S02]  /*0760*/  MOV R21, UR9 ;  /* 0x0000000900157c02 */ /* 0x001fe40008000f00 */
[----:B----4-:R-:W-:Y:S02]  /*0770*/  IADD3 R16, PT, PT, R16, R25, R17 ;  /* 0x0000001910107210 */ /* 0x010fe40007ffe011 */
[----:B------:R-:W-:Y:S02]  /*0780*/  MOV R17, UR9 ;  /* 0x0000000900117c02 */ /* 0x000fe40008000f00 */
[----:B-1----:R-:W-:Y:S01]  /*0790*/  MOV R14, UR9 ;  /* 0x00000009000e7c02 */ /* 0x002fe20008000f00 */
[----:B------:R-:W-:Y:S01]  /*07a0*/  IMAD R3, R21, 0x10, R3 ;  /* 0x0000001015037824 */ /* 0x000fe200078e0203 */
[C---:B------:R-:W-:Y:S01]  /*07b0*/  LEA R2, R17.reuse, R2, 0x4 ;  /* 0x0000000211027211 */ /* 0x040fe200078e20ff */
[C---:B------:R-:W-:Y:S01]  /*07c0*/  IMAD R22, R17.reuse, 0x10, R22 ;  /* 0x0000001011167824 */ /* 0x040fe200078e0216 */
[C---:B------:R-:W-:Y:S01]  /*07d0*/  LEA R4, R17.reuse, R4, 0x4 ;  /* 0x0000000411047211 */ /* 0x040fe200078e20ff */
[C---:B------:R-:W-:Y:S01]  /*07e0*/  IMAD R5, R14.reuse, 0x10, R5 ;  /* 0x000000100e057824 */ /* 0x040fe200078e0205 */
[C---:B------:R-:W-:Y:S01]  /*07f0*/  LEA R6, R17.reuse, R6, 0x4 ;  /* 0x0000000611067211 */ /* 0x040fe200078e20ff */
[C---:B------:R-:W-:Y:S01]  /*0800*/  IMAD R8, R17.reuse, 0x10, R8 ;  /* 0x0000001011087824 */ /* 0x040fe200078e0208 */
[C---:B------:R-:W-:Y:S01]  /*0810*/  LEA R7, R14.reuse, R7, 0x4 ;  /* 0x000000070e077211 */ /* 0x040fe200078e20ff */
[C---:B------:R-:W-:Y:S01]  /*0820*/  IMAD R11, R14.reuse, 0x10, R11 ;  /* 0x000000100e0b7824 */ /* 0x040fe200078e020b */
[----:B------:R-:W-:Y:S01]  /*0830*/  LEA R9, R14, R9, 0x4 ;  /* 0x000000090e097211 */ /* 0x000fe200078e20ff */
[C---:B------:R-:W-:Y:S01]  /*0840*/  IMAD R0, R17.reuse, 0x10, R0 ;  /* 0x0000001011007824 */ /* 0x040fe200078e0200 */
[----:B------:R-:W-:-:S02]  /*0850*/  LEA R10, R17, R10, 0x4 ;  /* 0x0000000a110a7211 */ /* 0x000fc400078e20ff */
[----:B------:R-:W-:Y:S02]  /*0860*/  LEA R18, R17, R18, 0x4 ;  /* 0x0000001211127211 */ /* 0x000fe400078e20ff */
[C---:B------:R-:W-:Y:S02]  /*0870*/  LEA R19, R14.reuse, R19, 0x4 ;  /* 0x000000130e137211 */ /* 0x040fe400078e20ff */
[----:B------:R-:W-:Y:S02]  /*0880*/  LEA R23, R14, R23, 0x4 ;  /* 0x000000170e177211 */ /* 0x000fe400078e20ff */
[----:B------:R-:W-:Y:S02]  /*0890*/  LEA R24, R21, R24, 0x4 ;  /* 0x0000001815187211 */ /* 0x000fe400078e20ff */
[----:B---3--:R-:W-:-:S04]  /*08a0*/  IADD3 R15, PT, PT, R15, R20, R16 ;  /* 0x000000140f0f7210 */ /* 0x008fc80007ffe010 */
[----:B--2---:R-:W-:Y:S01]  /*08b0*/  IADD3 R25, PT, PT, R27, R28, R15 ;  /* 0x0000001c1b197210 */ /* 0x004fe20007ffe00f */
[----:B------:R-:W-:Y:S06]  /*08c0*/  BRA.U UP0, `(.L_x_39) ;  /* 0xfffffff900d87547 */ /* 0x000fec000b83ffff */
[----:B------:R-:W-:-:S05]  /*08d0*/  IMAD.U32 R0, RZ, RZ, UR12 ;  /* 0x0000000cff007e24 */ /* 0x000fca000f8e00ff */
[----:B------:R-:W-:-:S07]  /*08e0*/  LOP3.LUT R0, R0, 0x7ffffff0, RZ, 0xc0, !PT ;  /* 0x7ffffff000007812 */ /* 0x000fce00078ec0ff */
.L_x_38:
[----:B------:R-:W-:-:S04]  /*08f0*/  MOV R3, UR12 ;  /* 0x0000000c00037c02 */ /* 0x000fc80008000f00 */
[----:B------:R-:W-:-:S13]  /*0900*/  LOP3.LUT P0, R3, R3, 0xf, RZ, 0xc0, !PT ;  /* 0x0000000f03037812 */ /* 0x000fda000780c0ff */
[----:B------:R-:W-:Y:S05]  /*0910*/  @!P0 BRA `(.L_x_37) ;  /* 0x00000004004c8947 */ /* 0x000fea0003800000 */
[----:B------:R-:W0:Y:S01]  /*0920*/  S2R R2, SR_TID.X ;  /* 0x0000000000027919 */ /* 0x000e220000002100 */
[----:B------:R-:W-:Y:S01]  /*0930*/  ISETP.GE.U32.AND P0, PT, R3, 0x8, PT ;  /* 0x000000080300780c */ /* 0x000fe20003f06070 */
[----:B------:R-:W-:Y:S01]  /*0940*/  ULOP3.LUT UR7, UR12, 0x7, URZ, 0xc0, !UPT ;  /* 0x000000070c077892 */ /* 0x000fe2000f8ec0ff */
[----:B------:R-:W-:-:S03]  /*0950*/  MOV R4, UR8 ;  /* 0x0000000800047c02 */ /* 0x000fc60008000f00 */
[----:B------:R-:W-:Y:S02]  /*0960*/  UISETP.NE.AND UP0, UPT, UR7, URZ, UPT ;  /* 0x000000ff0700728c */ /* 0x000fe4000bf05270 */
[----:B------:R-:W-:-:S04]  /*0970*/  IMAD R4, R4, UR9, RZ ;  /* 0x0000000904047c24 */ /* 0x000fc8000f8e02ff */
[----:B------:R-:W-:-:S04]  /*0980*/  IMAD R3, R4, UR12, RZ ;  /* 0x0000000c04037c24 */ /* 0x000fc8000f8e02ff */
[----:B0-----:R-:W-:Y:S01]  /*0990*/  IMAD.IADD R3, R3, 0x1, R2 ;  /* 0x0000000103037824 */ /* 0x001fe200078e0202 */
[----:B------:R-:W-:Y:S06]  /*09a0*/  @!P0 BRA `(.L_x_40) ;  /* 0x0000000000948947 */ /* 0x000fec0003800000 */
[----:B------:R-:W-:Y:S02]  /*09b0*/  IMAD R4, R0, UR9, R3 ;  /* 0x0000000900047c24 */ /* 0x000fe4000f8e0203 */
[----:B------:R-:W-:Y:S01]  /*09c0*/  HFMA2 R19, -RZ, RZ, 0, 2.384185791015625e-07 ;  /* 0x00000004ff137431 */ /* 0x000fe200000001ff */
[----:B------:R-:W-:Y:S01]  /*09d0*/  MOV R5, 0x4 ;  /* 0x0000000400057802 */ /* 0x000fe20000000f00 */
[----:B------:R-:W-:Y:S01]  /*09e0*/  IMAD.MOV.U32 R9, RZ, RZ, 0x4 ;  /* 0x00000004ff097424 */ /* 0x000fe200078e00ff */
[C---:B------:R-:W-:Y:S01]  /*09f0*/  IADD3 R8, PT, PT, R4.reuse, UR9, RZ ;  /* 0x0000000904087c10 */ /* 0x040fe2000fffe0ff */
[----:B------:R-:W-:Y:S01]  /*0a00*/  HFMA2 R15, -RZ, RZ, 0, 2.384185791015625e-07 ;  /* 0x00000004ff0f7431 */ /* 0x000fe200000001ff */
[----:B------:R-:W-:Y:S01]  /*0a10*/  MOV R11, 0x4 ;  /* 0x00000004000b7802 */ /* 0x000fe20000000f00 */
[----:B------:R-:W-:Y:S01]  /*0a20*/  IMAD.WIDE.U32 R4, R4, R5, UR14 ;  /* 0x0000000e04047e25 */ /* 0x000fe2000f8e0005 */
[----:B------:R-:W-:-:S03]  /*0a30*/  IADD3 R18, PT, PT, R8, UR9, RZ ;  /* 0x0000000908127c10 */ /* 0x000fc6000fffe0ff */
[----:B------:R-:W-:Y:S02]  /*0a40*/  HFMA2 R23, -RZ, RZ, 0, 2.384185791015625e-07 ;  /* 0x00000004ff177431 */ /* 0x000fe400000001ff */
[----:B------:R-:W-:Y:S01]  /*0a50*/  IMAD.WIDE.U32 R8, R8, R9, UR14 ;  /* 0x0000000e08087e25 */ /* 0x000fe2000f8e0009 */
[----:B------:R-:W-:Y:S01]  /*0a60*/  MOV R21, 0x4 ;  /* 0x0000000400157802 */ /* 0x000fe20000000f00 */
[----:B------:R-:W2:Y:S02]  /*0a70*/  LDG.E R6, desc[UR10][R4.64] ;  /* 0x0000000a04067981 */ /* 0x000ea4000c1e1900 */
[C---:B------:R-:W-:Y:S02]  /*0a80*/  VIADD R10, R18.reuse, UR9 ;  /* 0x00000009120a7c36 */ /* 0x040fe40008000000 */
[----:B------:R-:W-:Y:S01]  /*0a90*/  IMAD.WIDE.U32 R18, R18, R19, UR14 ;  /* 0x0000000e12127e25 */ /* 0x000fe2000f8e0013 */
[----:B------:R0:W2:Y:S02]  /*0aa0*/  LDG.E R7, desc[UR10][R8.64] ;  /* 0x0000000a08077981 */ /* 0x0000a4000c1e1900 */
[----:B------:R-:W-:Y:S01]  /*0ab0*/  IADD3 R14, PT, PT, R10, UR9, RZ ;  /* 0x000000090a0e7c10 */ /* 0x000fe2000fffe0ff */
[----:B------:R-:W-:-:S02]  /*0ac0*/  IMAD.MOV.U32 R20, RZ, RZ, 0x4 ;  /* 0x00000004ff147424 */ /* 0x000fc400078e00ff */
[----:B------:R-:W3:Y:S02]  /*0ad0*/  LDG.E R18, desc[UR10][R18.64] ;  /* 0x0000000a12127981 */ /* 0x000ee4000c1e1900 */
[----:B------:R-:W-:Y:S02]  /*0ae0*/  VIADD R16, R14, UR9 ;  /* 0x000000090e107c36 */ /* 0x000fe40008000000 */
[----:B------:R-:W-:-:S03]  /*0af0*/  IMAD.WIDE.U32 R10, R10, R11, UR14 ;  /* 0x0000000e0a0a7e25 */ /* 0x000fc6000f8e000b */
[----:B------:R-:W-:Y:S01]  /*0b00*/  IADD3 R17, PT, PT, R16, UR9, RZ ;  /* 0x0000000910117c10 */ /* 0x000fe2000fffe0ff */
[----:B------:R-:W-:Y:S02]  /*0b10*/  IMAD.WIDE.U32 R14, R14, R15, UR14 ;  /* 0x0000000e0e0e7e25 */ /* 0x000fe4000f8e000f */
[----:B------:R-:W3:Y:S02]  /*0b20*/  LDG.E R10, desc[UR10][R10.64] ;  /* 0x0000000a0a0a7981 */ /* 0x000ee4000c1e1900 */
[C---:B0-----:R-:W-:Y:S02]  /*0b30*/  VIADD R8, R17.reuse, UR9 ;  /* 0x0000000911087c36 */ /* 0x041fe40008000000 */
[----:B------:R-:W-:Y:S01]  /*0b40*/  IMAD.WIDE.U32 R4, R16, R21, UR14 ;  /* 0x0000000e10047e25 */ /* 0x000fe2000f8e0015 */
[----:B------:R-:W4:Y:S03]  /*0b50*/  LDG.E R14, desc[UR10][R14.64] ;  /* 0x0000000a0e0e7981 */ /* 0x000f26000c1e1900 */
[----:B------:R-:W-:-:S02]  /*0b60*/  IMAD.WIDE.U32 R16, R17, R20, UR14 ;  /* 0x0000000e11107e25 */ /* 0x000fc4000f8e0014 */
[----:B------:R-:W4:Y:S02]  /*0b70*/  LDG.E R4, desc[UR10][R4.64] ;  /* 0x0000000a04047981 */ /* 0x000f24000c1e1900 */
[----:B------:R-:W-:Y:S02]  /*0b80*/  IMAD.WIDE.U32 R8, R8, R23, UR14 ;  /* 0x0000000e08087e25 */ /* 0x000fe4000f8e0017 */
[----:B------:R-:W5:Y:S04]  /*0b90*/  LDG.E R16, desc[UR10][R16.64] ;  /* 0x0000000a10107981 */ /* 0x000f68000c1e1900 */
[----:B------:R-:W5:Y:S01]  /*0ba0*/  LDG.E R8, desc[UR10][R8.64] ;  /* 0x0000000a08087981 */ /* 0x000f62000c1e1900 */
[----:B------:R-:W-:Y:S02]  /*0bb0*/  IADD3 R0, PT, PT, R0, 0x8, RZ ;  /* 0x0000000800007810 */ /* 0x000fe40007ffe0ff */
[----:B--2---:R-:W-:-:S04]  /*0bc0*/  IADD3 R7, PT, PT, R7, R6, R25 ;  /* 0x0000000607077210 */ /* 0x004fc80007ffe019 */
[----:B---3--:R-:W-:-:S04]  /*0bd0*/  IADD3 R7, PT, PT, R10, R18, R7 ;  /* 0x000000120a077210 */ /* 0x008fc80007ffe007 */
[----:B----4-:R-:W-:-:S04]  /*0be0*/  IADD3 R7, PT, PT, R4, R14, R7 ;  /* 0x0000000e04077210 */ /* 0x010fc80007ffe007 */
[----:B-----5:R-:W-:-:S07]  /*0bf0*/  IADD3 R25, PT, PT, R8, R16, R7 ;  /* 0x0000001008197210 */ /* 0x020fce0007ffe007 */
.L_x_40:
[----:B------:R-:W-:Y:S05]  /*0c00*/  BRA.U !UP0, `(.L_x_37) ;  /* 0x0000000108907547 */ /* 0x000fea000b800000 */
[----:B------:R-:W-:Y:S02]  /*0c10*/  UISETP.GE.U32.AND UP0, UPT, UR7, 0x4, UPT ;  /* 0x000000040700788c */ /* 0x000fe4000bf06070 */
[----:B------:R-:W-:-:S04]  /*0c20*/  ULOP3.LUT UR6, UR12, 0x3, URZ, 0xc0, !UPT ;  /* 0x000000030c067892 */ /* 0x000fc8000f8ec0ff */
[----:B------:R-:W-:-:S03]  /*0c30*/  UISETP.NE.AND UP1, UPT, UR6, URZ, UPT ;  /* 0x000000ff0600728c */ /* 0x000fc6000bf25270 */
[----:B------:R-:W-:Y:S08]  /*0c40*/  BRA.U !UP0, `(.L_x_41) ;  /* 0x00000001084c7547 */ /* 0x000ff0000b800000 */
[----:B------:R-:W-:Y:S02]  /*0c50*/  IMAD R3, R0, UR9, R3 ;  /* 0x0000000900037c24 */ /* 0x000fe4000f8e0203 */
[----:B------:R-:W-:Y:S01]  /*0c60*/  HFMA2 R11, -RZ, RZ, 0, 2.384185791015625e-07 ;  /* 0x00000004ff0b7431 */ /* 0x000fe200000001ff */
[----:B------:R-:W-:Y:S01]  /*0c70*/  MOV R7, 0x4 ;  /* 0x0000000400077802 */ /* 0x000fe20000000f00 */
[----:B------:R-:W-:Y:S01]  /*0c80*/  IMAD.MOV.U32 R4, RZ, RZ, 0x4 ;  /* 0x00000004ff047424 */ /* 0x000fe200078e00ff */
[C---:B------:R-:W-:Y:S01]  /*0c90*/  IADD3 R6, PT, PT, R3.reuse, UR9, RZ ;  /* 0x0000000903067c10 */ /* 0x040fe2000fffe0ff */
[----:B------:R-:W-:Y:S02]  /*0ca0*/  IMAD.MOV.U32 R9, RZ, RZ, 0x4 ;  /* 0x00000004ff097424 */ /* 0x000fe400078e00ff */
[----:B------:R-:W-:Y:S01]  /*0cb0*/  IMAD.WIDE.U32 R4, R3, R4, UR14 ;  /* 0x0000000e03047e25 */ /* 0x000fe2000f8e0004 */
[----:B------:R-:W-:-:S03]  /*0cc0*/  IADD3 R8, PT, PT, R6, UR9, RZ ;  /* 0x0000000906087c10 */ /* 0x000fc6000fffe0ff */
[----:B------:R-:W-:Y:S01]  /*0cd0*/  IMAD.WIDE.U32 R6, R6, R7, UR14 ;  /* 0x0000000e06067e25 */ /* 0x000fe2000f8e0007 */
[C---:B------:R-:W-:Y:S01]  /*0ce0*/  IADD3 R10, PT, PT, R8.reuse, UR9, RZ ;  /* 0x00000009080a7c10 */ /* 0x040fe2000fffe0ff */
[----:B------:R-:W2:Y:S02]  /*0cf0*/  LDG.E R4, desc[UR10][R4.64] ;  /* 0x0000000a04047981 */ /* 0x000ea4000c1e1900 */
[----:B------:R-:W-:Y:S02]  /*0d00*/  IMAD.WIDE.U32 R8, R8, R9, UR14 ;  /* 0x0000000e08087e25 */ /* 0x000fe4000f8e0009 */
[----:B------:R-:W2:Y:S02]  /*0d10*/  LDG.E R6, desc[UR10][R6.64] ;  /* 0x0000000a06067981 */ /* 0x000ea4000c1e1900 */
[----:B------:R-:W-:Y:S02]  /*0d20*/  IMAD.WIDE.U32 R10, R10, R11, UR14 ;  /* 0x0000000e0a0a7e25 */ /* 0x000fe4000f8e000b */
[----:B------:R-:W3:Y:S04]  /*0d30*/  LDG.E R8, desc[UR10][R8.64] ;  /* 0x0000000a08087981 */ /* 0x000ee8000c1e1900 */
[----:B------:R-:W3:Y:S01]  /*0d40*/  LDG.E R10, desc[UR10][R10.64] ;  /* 0x0000000a0a0a7981 */ /* 0x000ee2000c1e1900 */
[----:B------:R-:W-:Y:S01]  /*0d50*/  VIADD R0, R0, 0x4 ;  /* 0x0000000400007836 */ /* 0x000fe20000000000 */
[----:B--2---:R-:W-:-:S04]  /*0d60*/  IADD3 R25, PT, PT, R6, R4, R25 ;  /* 0x0000000406197210 */ /* 0x004fc80007ffe019 */
[----:B---3--:R-:W-:-:S07]  /*0d70*/  IADD3 R25, PT, PT, R10, R8, R25 ;  /* 0x000000080a197210 */ /* 0x008fce0007ffe019 */
.L_x_41:
[----:B------:R-:W-:Y:S05]  /*0d80*/  BRA.U !UP1, `(.L_x_37) ;  /* 0x0000000109307547 */ /* 0x000fea000b800000 */
[----:B------:R-:W-:Y:S01]  /*0d90*/  MOV R3, UR8 ;  /* 0x0000000800037c02 */ /* 0x000fe20008000f00 */
[----:B------:R-:W-:-:S04]  /*0da0*/  UIADD3 UR6, UPT, UPT, -UR6, URZ, URZ ;  /* 0x000000ff06067290 */ /* 0x000fc8000fffe1ff */
[----:B------:R-:W-:-:S04]  /*0db0*/  IMAD R3, R3, UR12, R0 ;  /* 0x0000000c03037c24 */ /* 0x000fc8000f8e0200 */
[----:B------:R-:W-:-:S07]  /*0dc0*/  IMAD R0, R3, UR9, R2 ;  /* 0x0000000903007c24 */ /* 0x000fce000f8e0202 */
.L_x_42:
[----:B------:R-:W-:-:S05]  /*0dd0*/  MOV R3, 0x4 ;  /* 0x0000000400037802 */ /* 0x000fca0000000f00 */
[----:B------:R-:W-:-:S06]  /*0de0*/  IMAD.WIDE.U32 R2, R0, R3, UR14 ;  /* 0x0000000e00027e25 */ /* 0x000fcc000f8e0003 */
[----:B------:R-:W2:Y:S01]  /*0df0*/  LDG.E R2, desc[UR10][R2.64] ;  /* 0x0000000a02027981 */ /* 0x000ea2000c1e1900 */
[----:B------:R-:W-:Y:S01]  /*0e00*/  UIADD3 UR6, UPT, UPT, UR6, 0x1, URZ ;  /* 0x0000000106067890 */ /* 0x000fe2000fffe0ff */
[----:B------:R-:W-:-:S03]  /*0e10*/  VIADD R0, R0, UR9 ;  /* 0x0000000900007c36 */ /* 0x000fc60008000000 */
[----:B------:R-:W-:Y:S01]  /*0e20*/  UISETP.NE.AND UP0, UPT, UR6, URZ, UPT ;  /* 0x000000ff0600728c */ /* 0x000fe2000bf05270 */
[----:B--2---:R-:W-:-:S08]  /*0e30*/  IADD3 R25, PT, PT, R2, R25, RZ ;  /* 0x0000001902197210 */ /* 0x004fd00007ffe0ff */
[----:B------:R-:W-:Y:S05]  /*0e40*/  BRA.U UP0, `(.L_x_42) ;  /* 0xfffffffd00e07547 */ /* 0x000fea000b83ffff */
.L_x_37:
[----:B------:R0:W-:Y:S02]  /*0e50*/  STG.E desc[UR10][R12.64], R25 ;  /* 0x000000190c007986 */ /* 0x0001e4000c10190a */
.L_x_36:
[----:B------:R-:W-:Y:S05]  /*0e60*/  BSYNC.RECONVERGENT B0 ;  /* 0x0000000000007941 */ /* 0x000fea0003800200 */
.L_x_35:
[----:B------:R-:W1:Y:S01]  /*0e70*/  S2R R6, SR_TID.X ;  /* 0x0000000000067919 */ /* 0x000e620000002100 */
[----:B------:R-:W-:Y:S01]  /*0e80*/  MOV R0, UR9 ;  /* 0x0000000900007c02 */ /* 0x000fe20008000f00 */
[----:B------:R-:W-:Y:S03]  /*0e90*/  BAR.SYNC.DEFER_BLOCKING 0x0 ;  /* 0x0000000000007b1d */ /* 0x000fe60000010000 */
[----:B------:R-:W-:-:S13]  /*0ea0*/  ISETP.GE.U32.AND P0, PT, R0, 0x2, PT ;  /* 0x000000020000780c */ /* 0x000fda0003f06070 */
[----:B------:R-:W-:Y:S05]  /*0eb0*/  @!P0 BRA `(.L_x_43) ;  /* 0x0000000000588947 */ /* 0x000fea0003800000 */
[----:B------:R-:W-:Y:S01]  /*0ec0*/  IMAD.U32 R0, RZ, RZ, UR9 ;  /* 0x00000009ff007e24 */ /* 0x000fe2000f8e00ff */
[----:B------:R-:W-:-:S04]  /*0ed0*/  UMOV UR6, 0x1 ;  /* 0x0000000100067882 */ /* 0x000fc80000000000 */
[----:B------:R-:W-:-:S07]  /*0ee0*/  SHF.R.U32.HI R0, RZ, 0x1, R0 ;  /* 0x00000001ff007819 */ /* 0x000fce0000011600 */
.L_x_46:
[----:B------:R-:W-:Y:S01]  /*0ef0*/  USHF.L.U32 UR7, UR6, 0x1, URZ ;  /* 0x0000000106077899 */ /* 0x000fe200080006ff */
[----:B------:R-:W-:Y:S05]  /*0f00*/  BSSY.RECONVERGENT B0, `(.L_x_44) ;  /* 0x000000d000007945 */ /* 0x000fea0003800200 */
[----:B-1----:R-:W-:-:S05]  /*0f10*/  IMAD R4, R6, UR7, RZ ;  /* 0x0000000706047c24 */ /* 0x002fca000f8e02ff */
[----:B------:R-:W-:-:S13]  /*0f20*/  ISETP.GE.U32.AND P0, PT, R4, UR9, PT ;  /* 0x0000000904007c0c */ /* 0x000fda000bf06070 */
[----:B------:R-:W-:Y:S05]  /*0f30*/  @P0 BRA `(.L_x_45) ;  /* 0x0000000000240947 */ /* 0x000fea0003800000 */
[----:B------:R-:W-:Y:S01]  /*0f40*/  HFMA2 R3, -RZ, RZ, 0, 2.384185791015625e-07 ;  /* 0x00000004ff037431 */ /* 0x000fe200000001ff */
[----:B------:R-:W-:Y:S01]  /*0f50*/  IADD3 R2, PT, PT, R4, UR6, RZ ;  /* 0x0000000604027c10 */ /* 0x000fe2000fffe0ff */
[----:B------:R-:W-:-:S04]  /*0f60*/  IMAD.MOV.U32 R5, RZ, RZ, 0x4 ;  /* 0x00000004ff057424 */ /* 0x000fc800078e00ff */
[----:B------:R-:W-:-:S04]  /*0f70*/  IMAD.WIDE.U32 R4, R4, R5, UR4 ;  /* 0x0000000404047e25 */ /* 0x000fc8000f8e0005 */
[----:B------:R-:W-:Y:S01]  /*0f80*/  IMAD.WIDE.U32 R2, R2, R3, UR4 ;  /* 0x0000000402027e25 */ /* 0x000fe2000f8e0003 */
[----:B------:R-:W2:Y:S05]  /*0f90*/  LDG.E R7, desc[UR10][R4.64] ;  /* 0x0000000a04077981 */ /* 0x000eaa000c1e1900 */
[----:B------:R-:W2:Y:S02]  /*0fa0*/  LDG.E R2, desc[UR10][R2.64] ;  /* 0x0000000a02027981 */ /* 0x000ea4000c1e1900 */
[----:B--2---:R-:W-:-:S05]  /*0fb0*/  IADD3 R7, PT, PT, R2, R7, RZ ;  /* 0x0000000702077210 */ /* 0x004fca0007ffe0ff */
[----:B------:R1:W-:Y:S02]  /*0fc0*/  STG.E desc[UR10][R4.64], R7 ;  /* 0x0000000704007986 */ /* 0x0003e4000c10190a */
.L_x_45:
[----:B------:R-:W-:Y:S05]  /*0fd0*/  BSYNC.RECONVERGENT B0 ;  /* 0x0000000000007941 */ /* 0x000fea0003800200 */
.L_x_44:
[----:B------:R-:W-:Y:S01]  /*0fe0*/  BAR.SYNC.DEFER_BLOCKING 0x0 ;  /* 0x0000000000007b1d */ /* 0x000fe20000010000 */
[----:B------:R-:W-:-:S05]  /*0ff0*/  ISETP.LT.U32.AND P0, PT, R0, UR7, PT ;  /* 0x0000000700007c0c */ /* 0x000fca000bf01070 */
[----:B------:R-:W-:-:S08]  /*1000*/  UMOV UR6, UR7 ;  /* 0x0000000700067c82 */ /* 0x000fd00008000000 */
[----:B------:R-:W-:Y:S05]  /*1010*/  @!P0 BRA `(.L_x_46) ;  /* 0xfffffffc00b48947 */ /* 0x000fea000383ffff */
.L_x_43:
[----:B-1----:R-:W-:-:S13]  /*1020*/  ISETP.NE.AND P0, PT, R6, RZ, PT ;  /* 0x000000ff0600720c */ /* 0x002fda0003f05270 */
[----:B------:R-:W-:Y:S05]  /*1030*/  @P0 EXIT ;  /* 0x000000000000094d */ /* 0x000fea0003800000 */
[----:B0-----:R-:W2:Y:S01]  /*1040*/  LDG.E R13, desc[UR10][R12.64] ;  /* 0x0000000a0c0d7981 */ /* 0x001ea2000c1e1900 */
[----:B------:R-:W0:Y:S01]  /*1050*/  LDC.64 R2, c[0x0][0x388] ;  /* 0x0000e200ff027b82 */ /* 0x000e220000000a00 */
[----:B------:R-:W-:-:S05]  /*1060*/  MOV R5, UR8 ;  /* 0x0000000800057c02 */ /* 0x000fca0008000f00 */
[----:B0-----:R-:W-:-:S05]  /*1070*/  IMAD.WIDE.U32 R2, R5, 0x4, R2 ;  /* 0x0000000405027825 */ /* 0x001fca00078e0002 */
[----:B--2---:R-:W-:Y:S01]  /*1080*/  STG.E desc[UR10][R2.64], R13 ;  /* 0x0000000d02007986 */ /* 0x004fe2000c10190a */
[----:B------:R-:W-:Y:S05]  /*1090*/  EXIT ;  /* 0x000000000000794d */ /* 0x000fea0003800000 */
.L_x_47:
        /* <DEDUP_REMOVED lines=14> */
.L_x_80:


//--------------------- .text._Z27reduction_unrolling_blocks2PiS_i --------------------------
	.section	.text._Z27reduction_unrolling_blocks2PiS_i,"ax",@progbits
	.align	128
        .global         _Z27reduction_unrolling_blocks2PiS_i
        .type           _Z27reduction_unrolling_blocks2PiS_i,@function
        .size           _Z27reduction_unrolling_blocks2PiS_i,(.L_x_81 - _Z27reduction_unrolling_blocks2PiS_i)
        .other          _Z27reduction_unrolling_blocks2PiS_i,@"STO_CUDA_ENTRY STV_DEFAULT"
_Z27reduction_unrolling_blocks2PiS_i:
.text._Z27reduction_unrolling_blocks2PiS_i:
[----:B------:R-:W-:Y:S01]  /*0000*/  LDC R1, c[0x0][0x37c] ;  /* 0x0000df00ff017b82 */ /* 0x000fe20000000800 */
[----:B------:R-:W0:Y:S01]  /*0010*/  S2R R13, SR_CTAID.X ;  /* 0x00000000000d7919 */ /* 0x000e220000002500 */
[----:B------:R-:W0:Y:S01]  /*0020*/  LDCU UR7, c[0x0][0x360] ;  /* 0x00006c00ff0777ac */ /* 0x000e220008000800 */
[----:B------:R-:W1:Y:S01]  /*0030*/  S2R R10, SR_TID.X ;  /* 0x00000000000a7919 */ /* 0x000e620000002100 */
[----:B------:R-:W2:Y:S01]  /*0040*/  LDCU UR4, c[0x0][0x390] ;  /* 0x00007200ff0477ac */ /* 0x000ea20008000800 */
[----:B0-----:R-:W-:-:S05]  /*0050*/  IMAD R0, R13, UR7, RZ ;  /* 0x000000070d007c24 */ /* 0x001fca000f8e02ff */
[----:B------:R-:W-:-:S04]  /*0060*/  SHF.L.U32 R3, R0, 0x1, RZ ;  /* 0x0000000100037819 */ /* 0x000fc800000006ff */
[----:B-1----:R-:W-:-:S04]  /*0070*/  IADD3 R0, PT, PT, R3, R10, RZ ;  /* 0x0000000a03007210 */ /* 0x002fc80007ffe0ff */
[----:B--2---:R-:W-:-:S13]  /*0080*/  ISETP.GT.AND P0, PT, R0, UR4, PT ;  /* 0x0000000400007c0c */ /* 0x004fda000bf04270 */
[----:B------:R-:W-:Y:S05]  /*0090*/  @P0 EXIT ;  /* 0x000000000000094d */ /* 0x000fea0003800000 */
[----:B------:R-:W0:Y:S01]  /*00a0*/  LDC.64 R6, c[0x0][0x380] ;  /* 0x0000e000ff067b82 */ /* 0x000e220000000a00 */
[----:B------:R-:W-:Y:S01]  /*00b0*/  VIADD R5, R0, UR7 ;  /* 0x0000000700057c36 */ /* 0x000fe20008000000 */
[----:B------:R-:W1:Y:S04]  /*00c0*/  LDCU.64 UR8, c[0x0][0x358] ;  /* 0x00006b00ff0877ac */ /* 0x000e680008000a00 */
[----:B------:R-:W-:Y:S01]  /*00d0*/  ISETP.GE.U32.AND P0, PT, R5, UR4, PT ;  /* 0x0000000405007c0c */ /* 0x000fe2000bf06070 */
[----:B0-----:R-:W-:-:S12]  /*00e0*/  IMAD.WIDE R2, R3, 0x4, R6 ;  /* 0x0000000403027825 */ /* 0x001fd800078e0206 */
[----:B------:R-:W-:Y:S01]  /*00f0*/  @!P0 IMAD.WIDE.U32 R6, R5, 0x4, R6 ;  /* 0x0000000405068825 */ /* 0x000fe200078e0006 */
[----:B------:R-:W-:-:S04]  /*0100*/  LEA R4, P1, R10, R2, 0x2 ;  /* 0x000000020a047211 */ /* 0x000fc800078210ff */
[----:B------:R-:W-:Y:S01]  /*0110*/  IADD3.X R5, PT, PT, RZ, R3, RZ, P1, !PT ;  /* 0x00000003ff057210 */ /* 0x000fe20000ffe4ff */
[----:B-1----:R-:W2:Y:S04]  /*0120*/  @!P0 LDG.E R6, desc[UR8][R6.64] ;  /* 0x0000000806068981 */ /* 0x002ea8000c1e1900 */
[----:B------:R-:W2:Y:S01]  /*0130*/  @!P0 LDG.E R9, desc[UR8][R4.64] ;  /* 0x0000000804098981 */ /* 0x000ea2000c1e1900 */
[----:B------:R-:W-:Y:S01]  /*0140*/  UISETP.GE.U32.AND UP0, UPT, UR7, 0x2, UPT ;  /* 0x000000020700788c */ /* 0x000fe2000bf06070 */
[----:B--2---:R-:W-:-:S05]  /*0150*/  @!P0 IMAD.IADD R9, R6, 0x1, R9 ;  /* 0x0000000106098824 */ /* 0x004fca00078e0209 */
[----:B------:R0:W-:Y:S01]  /*0160*/  @!P0 STG.E desc[UR8][R4.64], R9 ;  /* 0x0000000904008986 */ /* 0x0001e2000c101908 */
[----:B------:R-:W-:Y:S06]  /*0170*/  BAR.SYNC.DEFER_BLOCKING 0x0 ;  /* 0x0000000000007b1d */ /* 0x000fec0000010000 */
[----:B------:R-:W-:Y:S05]  /*0180*/  BRA.U !UP0, `(.L_x_48) ;  /* 0x00000001084c7547 */ /* 0x000fea000b800000 */
[----:B------:R-:W-:Y:S01]  /*0190*/  USHF.R.U32.HI UR6, URZ, 0x1, UR7 ;  /* 0x00000001ff067899 */ /* 0x000fe20008011607 */
[----:B------:R-:W-:-:S11]  /*01a0*/  UMOV UR4, 0x1 ;  /* 0x0000000100047882 */ /* 0x000fd60000000000 */
.L_x_51:
[----:B------:R-:W-:Y:S01]  /*01b0*/  USHF.L.U32 UR5, UR4, 0x1, URZ ;  /* 0x0000000104057899 */ /* 0x000fe200080006ff */
[----:B------:R-:W-:Y:S05]  /*01c0*/  BSSY.RECONVERGENT B0, `(.L_x_49) ;  /* 0x000000b000007945 */ /* 0x000fea0003800200 */
[----:B0-----:R-:W-:-:S05]  /*01d0*/  IMAD R9, R10, UR5, RZ ;  /* 0x000000050a097c24 */ /* 0x001fca000f8e02ff */
[----:B------:R-:W-:-:S13]  /*01e0*/  ISETP.GE.U32.AND P0, PT, R9, UR7, PT ;  /* 0x0000000709007c0c */ /* 0x000fda000bf06070 */
[----:B------:R-:W-:Y:S05]  /*01f0*/  @P0 BRA `(.L_x_50) ;  /* 0x00000000001c0947 */ /* 0x000fea0003800000 */
[C---:B------:R-:W-:Y:S01]  /*0200*/  IADD3 R7, PT, PT, R9.reuse, UR4, RZ ;  /* 0x0000000409077c10 */ /* 0x040fe2000fffe0ff */
[----:B------:R-:W-:-:S04]  /*0210*/  IMAD.WIDE.U32 R8, R9, 0x4, R2 ;  /* 0x0000000409087825 */ /* 0x000fc800078e0002 */
[----:B------:R-:W-:Y:S01]  /*0220*/  IMAD.WIDE.U32 R6, R7, 0x4, R2 ;  /* 0x0000000407067825 */ /* 0x000fe200078e0002 */
[----:B------:R-:W2:Y:S05]  /*0230*/  LDG.E R11, desc[UR8][R8.64] ;  /* 0x00000008080b7981 */ /* 0x000eaa000c1e1900 */
[----:B------:R-:W2:Y:S02]  /*0240*/  LDG.E R6, desc[UR8][R6.64] ;  /* 0x0000000806067981 */ /* 0x000ea4000c1e1900 */
[----:B--2---:R-:W-:-:S05]  /*0250*/  IADD3 R11, PT, PT, R6, R11, RZ ;  /* 0x0000000b060b7210 */ /* 0x004fca0007ffe0ff */
[----:B------:R0:W-:Y:S02]  /*0260*/  STG.E desc[UR8][R8.64], R11 ;  /* 0x0000000b08007986 */ /* 0x0001e4000c101908 */
.L_x_50:
[----:B------:R-:W-:Y:S05]  /*0270*/  BSYNC.RECONVERGENT B0 ;  /* 0x0000000000007941 */ /* 0x000fea0003800200 */
.L_x_49:
[----:B------:R-:W-:Y:S01]  /*0280*/  BAR.SYNC.DEFER_BLOCKING 0x0 ;  /* 0x0000000000007b1d */ /* 0x000fe20000010000 */
[----:B------:R-:W-:-:S05]  /*0290*/  UISETP.GT.U32.AND UP0, UPT, UR5, UR6, UPT ;  /* 0x000000060500728c */ /* 0x000fca000bf04070 */
[----:B------:R-:W-:-:S04]  /*02a0*/  UMOV UR4, UR5 ;  /* 0x0000000500047c82 */ /* 0x000fc80008000000 */
[----:B------:R-:W-:Y:S05]  /*02b0*/  BRA.U !UP0, `(.L_x_51) ;  /* 0xfffffffd08bc7547 */ /* 0x000fea000b83ffff */
.L_x_48:
[----:B------:R-:W-:-:S13]  /*02c0*/  ISETP.NE.AND P0, PT, R10, RZ, PT ;  /* 0x000000ff0a00720c */ /* 0x000fda0003f05270 */
[----:B------:R-:W-:Y:S05]  /*02d0*/  @P0 EXIT ;  /* 0x000000000000094d */ /* 0x000fea0003800000 */
[----:B0-----:R-:W2:Y:S01]  /*02e0*/  LDG.E R5, desc[UR8][R4.64] ;  /* 0x0000000804057981 */ /* 0x001ea2000c1e1900 */
[----:B------:R-:W0:Y:S02]  /*02f0*/  LDC.64 R2, c[0x0][0x388] ;  /* 0x0000e200ff027b82 */ /* 0x000e240000000a00 */
[----:B0-----:R-:W-:-:S05]  /*0300*/  IMAD.WIDE.U32 R2, R13, 0x4, R2 ;  /* 0x000000040d027825 */ /* 0x001fca00078e0002 */
[----:B--2---:R-:W-:Y:S01]  /*0310*/  STG.E desc[UR8][R2.64], R5 ;  /* 0x0000000502007986 */ /* 0x004fe2000c101908 */
[----:B------:R-:W-:Y:S05]  /*0320*/  EXIT ;  /* 0x000000000000794d */ /* 0x000fea0003800000 */
.L_x_52:
        /* <DEDUP_REMOVED lines=13> */
.L_x_81:


//--------------------- .text._Z27reduction_interleaved_pairsPiS_i --------------------------
	.section	.text._Z27reduction_interleaved_pairsPiS_i,"ax",@progbits
	.align	128
        .global         _Z27reduction_interleaved_pairsPiS_i
        .type           _Z27reduction_interleaved_pairsPiS_i,@function
        .size           _Z27reduction_interleaved_pairsPiS_i,(.L_x_82 - _Z27reduction_interleaved_pairsPiS_i)
        .other          _Z27reduction_interleaved_pairsPiS_i,@"STO_CUDA_ENTRY STV_DEFAULT"
_Z27reduction_interleaved_pairsPiS_i:
.text._Z27reduction_interleaved_pairsPiS_i:
[----:B------:R-:W-:Y:S01]  /*0000*/  LDC R1, c[0x0][0x37c] ;  /* 0x0000df00ff017b82 */ /* 0x000fe20000000800 */
[----:B------:R-:W0:Y:S01]  /*0010*/  S2R R6, SR_TID.X ;  /* 0x0000000000067919 */ /* 0x000e220000002100 */
[----:B------:R-:W1:Y:S01]  /*0020*/  LDCU UR4, c[0x0][0x360] ;  /* 0x00006c00ff0477ac */ /* 0x000e620008000800 */
[----:B------:R-:W0:Y:S01]  /*0030*/  S2R R9, SR_CTAID.X ;  /* 0x0000000000097919 */ /* 0x000e220000002500 */
[----:B------:R-:W2:Y:S01]  /*0040*/  LDCU UR5, c[0x0][0x390] ;  /* 0x00007200ff0577ac */ /* 0x000ea20008000800 */
[----:B-1----:R-:W-:Y:S02]  /*0050*/  IMAD.U32 R0, RZ, RZ, UR4 ;  /* 0x00000004ff007e24 */ /* 0x002fe4000f8e00ff */
[----:B0-----:R-:W-:-:S05]  /*0060*/  IMAD R5, R9, UR4, R6 ;  /* 0x0000000409057c24 */ /* 0x001fca000f8e0206 */
[----:B--2---:R-:W-:-:S13]  /*0070*/  ISETP.GT.AND P0, PT, R5, UR5, PT ;  /* 0x0000000505007c0c */ /* 0x004fda000bf04270 */
[----:B------:R-:W-:Y:S05]  /*0080*/  @P0 EXIT ;  /* 0x000000000000094d */ /* 0x000fea0003800000 */
[----:B------:R-:W0:Y:S01]  /*0090*/  LDC.64 R2, c[0x0][0x380] ;  /* 0x0000e000ff027b82 */ /* 0x000e220000000a00 */
[----:B------:R-:W-:Y:S01]  /*00a0*/  ISETP.GE.U32.AND P0, PT, R0, 0x2, PT ;  /* 0x000000020000780c */ /* 0x000fe20003f06070 */
[----:B------:R-:W1:Y:S01]  /*00b0*/  LDCU.64 UR4, c[0x0][0x358] ;  /* 0x00006b00ff0477ac */ /* 0x000e620008000a00 */
[----:B0-----:R-:W-:-:S11]  /*00c0*/  IMAD.WIDE R2, R5, 0x4, R2 ;  /* 0x0000000405027825 */ /* 0x001fd600078e0202 */
[----:B-1----:R-:W-:Y:S05]  /*00d0*/  @!P0 BRA `(.L_x_53) ;  /* 0x00000000003c8947 */ /* 0x002fea0003800000 */
.L_x_56:
[----:B------:R-:W-:Y:S01]  /*00e0*/  SHF.R.U32.HI R11, RZ, 0x1, R0 ;  /* 0x00000001ff0b7819 */ /* 0x000fe20000011600 */
[----:B------:R-:W-:Y:S03]  /*00f0*/  BSSY.RECONVERGENT B0, `(.L_x_54) ;  /* 0x0000009000007945 */ /* 0x000fe60003800200 */
[----:B------:R-:W-:-:S13]  /*0100*/  ISETP.GE.U32.AND P0, PT, R6, R11, PT ;  /* 0x0000000b0600720c */ /* 0x000fda0003f06070 */
[----:B0-----:R-:W-:Y:S05]  /*0110*/  @P0 BRA `(.L_x_55) ;  /* 0x0000000000180947 */ /* 0x001fea0003800000 */
[----:B------:R-:W-:Y:S01]  /*0120*/  LEA R4, P0, R11, R2, 0x2 ;  /* 0x000000020b047211 */ /* 0x000fe200078010ff */
[----:B------:R-:W2:Y:S04]  /*0130*/  LDG.E R7, desc[UR4][R2.64] ;  /* 0x0000000402077981 */ /* 0x000ea8000c1e1900 */
[----:B------:R-:W-:-:S05]  /*0140*/  IMAD.X R5, RZ, RZ, R3, P0 ;  /* 0x000000ffff057224 */ /* 0x000fca00000e0603 */
[----:B------:R-:W2:Y:S02]  /*0150*/  LDG.E R4, desc[UR4][R4.64] ;  /* 0x0000000404047981 */ /* 0x000ea4000c1e1900 */
[----:B--2---:R-:W-:-:S05]  /*0160*/  IMAD.IADD R7, R4, 0x1, R7 ;  /* 0x0000000104077824 */ /* 0x004fca00078e0207 */
[----:B------:R0:W-:Y:S02]  /*0170*/  STG.E desc[UR4][R2.64], R7 ;  /* 0x0000000702007986 */ /* 0x0001e4000c101904 */
.L_x_55:
[----:B------:R-:W-:Y:S05]  /*0180*/  BSYNC.RECONVERGENT B0 ;  /* 0x0000000000007941 */ /* 0x000fea0003800200 */
.L_x_54:
[----:B------:R-:W-:Y:S01]  /*0190*/  BAR.SYNC.DEFER_BLOCKING 0x0 ;  /* 0x0000000000007b1d */ /* 0x000fe20000010000 */
[----:B------:R-:W-:Y:S01]  /*01a0*/  ISETP.GT.U32.AND P0, PT, R0, 0x3, PT ;  /* 0x000000030000780c */ /* 0x000fe20003f04070 */
[----:B------:R-:W-:-:S12]  /*01b0*/  IMAD.MOV.U32 R0, RZ, RZ, R11 ;  /* 0x000000ffff007224 */ /* 0x000fd800078e000b */
[----:B------:R-:W-:Y:S05]  /*01c0*/  @P0 BRA `(.L_x_56) ;  /* 0xfffffffc00c40947 */ /* 0x000fea000383ffff */
.L_x_53:
[----:B------:R-:W-:-:S13]  /*01d0*/  ISETP.NE.AND P0, PT, R6, RZ, PT ;  /* 0x000000ff0600720c */ /* 0x000fda0003f05270 */
[----:B------:R-:W-:Y:S05]  /*01e0*/  @P0 EXIT ;  /* 0x000000000000094d */ /* 0x000fea0003800000 */
[----:B0-----:R-:W2:Y:S01]  /*01f0*/  LDG.E R3, desc[UR4][R2.64] ;  /* 0x0000000402037981 */ /* 0x001ea2000c1e1900 */
[----:B------:R-:W0:Y:S02]  /*0200*/  LDC.64 R4, c[0x0][0x388] ;  /* 0x0000e200ff047b82 */ /* 0x000e240000000a00 */
[----:B0-----:R-:W-:-:S05]  /*0210*/  IMAD.WIDE.U32 R4, R9, 0x4, R4 ;  /* 0x0000000409047825 */ /* 0x001fca00078e0004 */
[----:B--2---:R-:W-:Y:S01]  /*0220*/  STG.E desc[UR4][R4.64], R3 ;  /* 0x0000000304007986 */ /* 0x004fe2000c101904 */
[----:B------:R-:W-:Y:S05]  /*0230*/  EXIT ;  /* 0x000000000000794d */ /* 0x000fea0003800000 */
.L_x_57:
        /* <DEDUP_REMOVED lines=12> */
.L_x_82:


//--------------------- .text._Z12efficientSumPiS_i --------------------------
	.section	.text._Z12efficientSumPiS_i,"ax",@progbits
	.align	128
        .global         _Z12efficientSumPiS_i
        .type           _Z12efficientSumPiS_i,@function
        .size           _Z12efficientSumPiS_i,(.L_x_83 - _Z12efficientSumPiS_i)
        .other          _Z12efficientSumPiS_i,@"STO_CUDA_ENTRY STV_DEFAULT"
_Z12efficientSumPiS_i:
.text._Z12efficientSumPiS_i:
[----:B------:R-:W-:Y:S01]  /*0000*/  LDC R1, c[0x0][0x37c] ;  /* 0x0000df00ff017b82 */ /* 0x000fe20000000800 */
[----:B------:R-:W0:Y:S01]  /*0010*/  S2R R13, SR_CTAID.X ;  /* 0x00000000000d7919 */ /* 0x000e220000002500 */
[----:B------:R-:W0:Y:S01]  /*0020*/  LDCU UR7, c[0x0][0x360] ;  /* 0x00006c00ff0777ac */ /* 0x000e220008000800 */
[----:B------:R-:W1:Y:S01]  /*0030*/  S2R R15, SR_TID.X ;  /* 0x00000000000f7919 */ /* 0x000e620000002100 */
[----:B------:R-:W2:Y:S01]  /*0040*/  LDCU UR4, c[0x0][0x390] ;  /* 0x00007200ff0477ac */ /* 0x000ea20008000800 */
[----:B0-----:R-:W-:-:S05]  /*0050*/  IMAD R0, R13, UR7, RZ ;  /* 0x000000070d007c24 */ /* 0x001fca000f8e02ff */
[----:B-1----:R-:W-:-:S04]  /*0060*/  IADD3 R9, PT, PT, R0, R15, RZ ;  /* 0x0000000f00097210 */ /* 0x002fc80007ffe0ff */
[----:B--2---:R-:W-:-:S13]  /*0070*/  ISETP.GT.AND P0, PT, R9, UR4, PT ;  /* 0x0000000409007c0c */ /* 0x004fda000bf04270 */
[----:B------:R-:W-:Y:S05]  /*0080*/  @P0 EXIT ;  /* 0x000000000000094d */ /* 0x000fea0003800000 */
[----:B------:R-:W-:Y:S01]  /*0090*/  UISETP.GE.U32.AND UP0, UPT, UR7, 0x2, UPT ;  /* 0x000000020700788c */ /* 0x000fe2000bf06070 */
[----:B------:R-:W0:Y:S08]  /*00a0*/  LDCU.64 UR8, c[0x0][0x358] ;  /* 0x00006b00ff0877ac */ /* 0x000e300008000a00 */
[----:B------:R-:W-:Y:S05]  /*00b0*/  BRA.U !UP0, `(.L_x_58) ;  /* 0x0000000108587547 */ /* 0x000fea000b800000 */
[----:B------:R-:W1:Y:S01]  /*00c0*/  LDC.64 R2, c[0x0][0x380] ;  /* 0x0000e000ff027b82 */ /* 0x000e620000000a00 */
[----:B------:R-:W-:Y:S01]  /*00d0*/  USHF.R.U32.HI UR6, URZ, 0x1, UR7 ;  /* 0x00000001ff067899 */ /* 0x000fe20008011607 */
[----:B------:R-:W-:Y:S01]  /*00e0*/  UMOV UR4, 0x1 ;  /* 0x0000000100047882 */ /* 0x000fe20000000000 */
[----:B-1----:R-:W-:-:S04]  /*00f0*/  LEA R2, P0, R0, R2, 0x2 ;  /* 0x0000000200027211 */ /* 0x002fc800078010ff */
[----:B------:R-:W-:-:S09]  /*0100*/  LEA.HI.X R3, R0, R3, RZ, 0x2, P0 ;  /* 0x0000000300037211 */ /* 0x000fd200000f14ff */
.L_x_61:
[----:B------:R-:W-:Y:S01]  /*0110*/  USHF.L.U32 UR5, UR4, 0x1, URZ ;  /* 0x0000000104057899 */ /* 0x000fe200080006ff */
[----:B------:R-:W-:Y:S05]  /*0120*/  BSSY.RECONVERGENT B0, `(.L_x_59) ;  /* 0x000000b000007945 */ /* 0x000fea0003800200 */
[----:B-1----:R-:W-:-:S05]  /*0130*/  IMAD R7, R15, UR5, RZ ;  /* 0x000000050f077c24 */ /* 0x002fca000f8e02ff */
[----:B------:R-:W-:-:S13]  /*0140*/  ISETP.GE.U32.AND P0, PT, R7, UR7, PT ;  /* 0x0000000707007c0c */ /* 0x000fda000bf06070 */
[----:B------:R-:W-:Y:S05]  /*0150*/  @P0 BRA `(.L_x_60) ;  /* 0x00000000001c0947 */ /* 0x000fea0003800000 */
[C---:B------:R-:W-:Y:S01]  /*0160*/  IADD3 R5, PT, PT, R7.reuse, UR4, RZ ;  /* 0x0000000407057c10 */ /* 0x040fe2000fffe0ff */
[----:B------:R-:W-:-:S04]  /*0170*/  IMAD.WIDE.U32 R6, R7, 0x4, R2 ;  /* 0x0000000407067825 */ /* 0x000fc800078e0002 */
[----:B------:R-:W-:Y:S01]  /*0180*/  IMAD.WIDE.U32 R4, R5, 0x4, R2 ;  /* 0x0000000405047825 */ /* 0x000fe200078e0002 */
[----:B0-----:R-:W2:Y:S05]  /*0190*/  LDG.E R11, desc[UR8][R6.64] ;  /* 0x00000008060b7981 */ /* 0x001eaa000c1e1900 */
[----:B------:R-:W2:Y:S02]  /*01a0*/  LDG.E R4, desc[UR8][R4.64] ;  /* 0x0000000804047981 */ /* 0x000ea4000c1e1900 */
[----:B--2---:R-:W-:-:S05]  /*01b0*/  IADD3 R11, PT, PT, R4, R11, RZ ;  /* 0x0000000b040b7210 */ /* 0x004fca0007ffe0ff */
[----:B------:R1:W-:Y:S02]  /*01c0*/  STG.E desc[UR8][R6.64], R11 ;  /* 0x0000000b06007986 */ /* 0x0003e4000c101908 */
.L_x_60:
[----:B0-----:R-:W-:Y:S05]  /*01d0*/  BSYNC.RECONVERGENT B0 ;  /* 0x0000000000007941 */ /* 0x001fea0003800200 */
.L_x_59:
[----:B------:R-:W-:Y:S01]  /*01e0*/  BAR.SYNC.DEFER_BLOCKING 0x0 ;  /* 0x0000000000007b1d */ /* 0x000fe20000010000 */
[----:B------:R-:W-:-:S05]  /*01f0*/  UISETP.GT.U32.AND UP0, UPT, UR5, UR6, UPT ;  /* 0x000000060500728c */ /* 0x000fca000bf04070 */
[----:B------:R-:W-:-:S04]  /*0200*/  UMOV UR4, UR5 ;  /* 0x0000000500047c82 */ /* 0x000fc80008000000 */
[----:B------:R-:W-:Y:S05]  /*0210*/  BRA.U !UP0, `(.L_x_61) ;  /* 0xfffffffd08bc7547 */ /* 0x000fea000b83ffff */
.L_x_58:
[----:B------:R-:W-:-:S13]  /*0220*/  ISETP.NE.AND P0, PT, R15, RZ, PT ;  /* 0x000000ff0f00720c */ /* 0x000fda0003f05270 */
[----:B0-----:R-:W-:Y:S05]  /*0230*/  @P0 EXIT ;  /* 0x000000000000094d */ /* 0x001fea0003800000 */
[----:B------:R-:W0:Y:S08]  /*0240*/  LDC.64 R2, c[0x0][0x380] ;  /* 0x0000e000ff027b82 */ /* 0x000e300000000a00 */
[----:B------:R-:W2:Y:S01]  /*0250*/  LDC.64 R4, c[0x0][0x388] ;  /* 0x0000e200ff047b82 */ /* 0x000ea20000000a00 */
[----:B0-----:R-:W-:-:S06]  /*0260*/  IMAD.WIDE R2, R9, 0x4, R2 ;  /* 0x0000000409027825 */ /* 0x001fcc00078e0202 */
[----:B------:R-:W3:Y:S01]  /*0270*/  LDG.E R3, desc[UR8][R2.64] ;  /* 0x0000000802037981 */ /* 0x000ee2000c1e1900 */
[----:B--2---:R-:W-:-:S05]  /*0280*/  IMAD.WIDE.U32 R4, R13, 0x4, R4 ;  /* 0x000000040d047825 */ /* 0x004fca00078e0004 */
[----:B---3--:R-:W-:Y:S01]  /*0290*/  STG.E desc[UR8][R4.64], R3 ;  /* 0x0000000304007986 */ /* 0x008fe2000c101908 */
[----:B------:R-:W-:Y:S05]  /*02a0*/  EXIT ;  /* 0x000000000000794d */ /* 0x000fea0003800000 */
.L_x_62:
        /* <DEDUP_REMOVED lines=13> */
.L_x_83:


//--------------------- .text._Z27neighbored_paired_reductionPiS_i --------------------------
	.section	.text._Z27neighbored_paired_reductionPiS_i,"ax",@progbits
	.align	128
        .global         _Z27neighbored_paired_reductionPiS_i
        .type           _Z27neighbored_paired_reductionPiS_i,@function
        .size           _Z27neighbored_paired_reductionPiS_i,(.L_x_84 - _Z27neighbored_paired_reductionPiS_i)
        .other          _Z27neighbored_paired_reductionPiS_i,@"STO_CUDA_ENTRY STV_DEFAULT"
_Z27neighbored_paired_reductionPiS_i:
.text._Z27neighbored_paired_reductionPiS_i:
[----:B------:R-:W-:Y:S01]  /*0000*/  LDC R1, c[0x0][0x37c] ;  /* 0x0000df00ff017b82 */ /* 0x000fe20000000800 */
[----:B------:R-:W0:Y:S01]  /*0010*/  S2R R11, SR_CTAID.X ;  /* 0x00000000000b7919 */ /* 0x000e220000002500 */
[----:B------:R-:W0:Y:S01]  /*0020*/  LDCU UR5, c[0x0][0x360] ;  /* 0x00006c00ff0577ac */ /* 0x000e220008000800 */
[----:B------:R-:W0:Y:S01]  /*0030*/  S2R R6, SR_TID.X ;  /* 0x0000000000067919 */ /* 0x000e220000002100 */
[----:B------:R-:W1:Y:S01]  /*0040*/  LDCU UR4, c[0x0][0x390] ;  /* 0x00007200ff0477ac */ /* 0x000e620008000800 */
[----:B0-----:R-:W-:-:S05]  /*0050*/  IMAD R7, R11, UR5, R6 ;  /* 0x000000050b077c24 */ /* 0x001fca000f8e0206 */
[----:B-1----:R-:W-:-:S13]  /*0060*/  ISETP.GT.AND P0, PT, R7, UR4, PT ;  /* 0x0000000407007c0c */ /* 0x002fda000bf04270 */
[----:B------:R-:W-:Y:S05]  /*0070*/  @P0 EXIT ;  /* 0x000000000000094d */ /* 0x000fea0003800000 */
[----:B------:R-:W0:Y:S01]  /*0080*/  LDC.64 R2, c[0x0][0x380] ;  /* 0x0000e000ff027b82 */ /* 0x000e220000000a00 */
[----:B------:R-:W-:Y:S01]  /*0090*/  UISETP.GE.U32.AND UP0, UPT, UR5, 0x2, UPT ;  /* 0x000000020500788c */ /* 0x000fe2000bf06070 */
[----:B------:R-:W1:Y:S01]  /*00a0*/  LDCU.64 UR6, c[0x0][0x358] ;  /* 0x00006b00ff0677ac */ /* 0x000e620008000a00 */
[----:B0-----:R-:W-:-:S07]  /*00b0*/  IMAD.WIDE R2, R7, 0x4, R2 ;  /* 0x0000000407027825 */ /* 0x001fce00078e0202 */
[----:B-1----:R-:W-:Y:S05]  /*00c0*/  BRA.U !UP0, `(.L_x_63) ;  /* 0x0000000108447547 */ /* 0x002fea000b800000 */
[----:B------:R-:W-:Y:S01]  /*00d0*/  HFMA2 R5, -RZ, RZ, 0, 5.9604644775390625e-08 ;  /* 0x00000001ff057431 */ /* 0x000fe200000001ff */
[----:B------:R-:W-:-:S12]  /*00e0*/  USHF.R.U32.HI UR4, URZ, 0x1, UR5 ;  /* 0x00000001ff047899 */ /* 0x000fd80008011605 */
.L_x_66:
[----:B------:R-:W-:Y:S01]  /*00f0*/  SHF.L.U32 R8, R5, 0x1, RZ ;  /* 0x0000000105087819 */ /* 0x000fe200000006ff */
[----:B------:R-:W-:Y:S04]  /*0100*/  BSSY.RECONVERGENT B0, `(.L_x_64) ;  /* 0x0000009000007945 */ /* 0x000fe80003800200 */
[----:B------:R-:W-:-:S05]  /*0110*/  VIADD R0, R8, 0xffffffff ;  /* 0xffffffff08007836 */ /* 0x000fca0000000000 */
[----:B------:R-:W-:-:S13]  /*0120*/  LOP3.LUT P0, RZ, R0, R7, RZ, 0xc0, !PT ;  /* 0x0000000700ff7212 */ /* 0x000fda000780c0ff */
[----:B0-----:R-:W-:Y:S05]  /*0130*/  @P0 BRA `(.L_x_65) ;  /* 0x0000000000140947 */ /* 0x001fea0003800000 */
[----:B------:R-:W-:Y:S01]  /*0140*/  IMAD.WIDE.U32 R4, R5, 0x4, R2 ;  /* 0x0000000405047825 */ /* 0x000fe200078e0002 */
[----:B------:R-:W2:Y:S05]  /*0150*/  LDG.E R9, desc[UR6][R2.64] ;  /* 0x0000000602097981 */ /* 0x000eaa000c1e1900 */
[----:B------:R-:W2:Y:S02]  /*0160*/  LDG.E R4, desc[UR6][R4.64] ;  /* 0x0000000604047981 */ /* 0x000ea4000c1e1900 */
[----:B--2---:R-:W-:-:S05]  /*0170*/  IADD3 R9, PT, PT, R4, R9, RZ ;  /* 0x0000000904097210 */ /* 0x004fca0007ffe0ff */
[----:B------:R0:W-:Y:S02]  /*0180*/  STG.E desc[UR6][R2.64], R9 ;  /* 0x0000000902007986 */ /* 0x0001e4000c101906 */
.L_x_65:
[----:B------:R-:W-:Y:S05]  /*0190*/  BSYNC.RECONVERGENT B0 ;  /* 0x0000000000007941 */ /* 0x000fea0003800200 */
.L_x_64:
[----:B------:R-:W-:Y:S01]  /*01a0*/  BAR.SYNC.DEFER_BLOCKING 0x0 ;  /* 0x0000000000007b1d */ /* 0x000fe20000010000 */
[----:B------:R-:W-:Y:S01]  /*01b0*/  ISETP.GT.U32.AND P0, PT, R8, UR4, PT ;  /* 0x0000000408007c0c */ /* 0x000fe2000bf04070 */
[----:B------:R-:W-:-:S12]  /*01c0*/  IMAD.MOV.U32 R5, RZ, RZ, R8 ;  /* 0x000000ffff057224 */ /* 0x000fd800078e0008 */
[----:B------:R-:W-:Y:S05]  /*01d0*/  @!P0 BRA `(.L_x_66) ;  /* 0xfffffffc00c48947 */ /* 0x000fea000383ffff */
.L_x_63:
[----:B------:R-:W-:-:S13]  /*01e0*/  ISETP.NE.AND P0, PT, R6, RZ, PT ;  /* 0x000000ff0600720c */ /* 0x000fda0003f05270 */
[----:B------:R-:W-:Y:S05]  /*01f0*/  @P0 EXIT ;  /* 0x000000000000094d */ /* 0x000fea0003800000 */
[----:B0-----:R-:W2:Y:S01]  /*0200*/  LDG.E R3, desc[UR6][R2.64] ;  /* 0x0000000602037981 */ /* 0x001ea2000c1e1900 */
[----:B------:R-:W0:Y:S02]  /*0210*/  LDC.64 R4, c[0x0][0x388] ;  /* 0x0000e200ff047b82 */ /* 0x000e240000000a00 */
[----:B0-----:R-:W-:-:S05]  /*0220*/  IMAD.WIDE.U32 R4, R11, 0x4, R4 ;  /* 0x000000040b047825 */ /* 0x001fca00078e0004 */
[----:B--2---:R-:W-:Y:S01]  /*0230*/  STG.E desc[UR6][R4.64], R3 ;  /* 0x0000000304007986 */ /* 0x004fe2000c101906 */
[----:B------:R-:W-:Y:S05]  /*0240*/  EXIT ;  /* 0x000000000000794d */ /* 0x000fea0003800000 */
.L_x_67:
        /* <DEDUP_REMOVED lines=11> */
.L_x_84:


//--------------------- .text._Z12no_reductionPiS_i --------------------------
	.section	.text._Z12no_reductionPiS_i,"ax",@progbits
	.align	128
        .global         _Z12no_reductionPiS_i
        .type           _Z12no_reductionPiS_i,@function
        .size           _Z12no_reductionPiS_i,(.L_x_85 - _Z12no_reductionPiS_i)
        .other          _Z12no_reductionPiS_i,@"STO_CUDA_ENTRY STV_DEFAULT"
_Z12no_reductionPiS_i:
.text._Z12no_reductionPiS_i:
[----:B------:R-:W-:Y:S01]  /*0000*/  LDC R1, c[0x0][0x37c] ;  /* 0x0000df00ff017b82 */ /* 0x000fe20000000800 */
[----:B------:R-:W0:Y:S07]  /*0010*/  S2R R0, SR_TID.X ;  /* 0x0000000000007919 */ /* 0x000e2e0000002100 */
[----:B------:R-:W0:Y:S01]  /*0020*/  S2UR UR4, SR_CTAID.X ;  /* 0x00000000000479c3 */ /* 0x000e220000002500 */
[----:B------:R-:W1:Y:S07]  /*0030*/  LDCU UR5, c[0x0][0x390] ;  /* 0x00007200ff0577ac */ /* 0x000e6e0008000800 */
[----:B------:R-:W0:Y:S02]  /*0040*/  LDC R7, c[0x0][0x360] ;  /* 0x0000d800ff077b82 */ /* 0x000e240000000800 */
[----:B0-----:R-:W-:-:S05]  /*0050*/  IMAD R7, R7, UR4, R0 ;  /* 0x0000000407077c24 */ /* 0x001fca000f8e0200 */
[----:B-1----:R-:W-:-:S13]  /*0060*/  ISETP.GE.AND P0, PT, R7, UR5, PT ;  /* 0x0000000507007c0c */ /* 0x002fda000bf06270 */
[----:B------:R-:W-:Y:S05]  /*0070*/  @P0 EXIT ;  /* 0x000000000000094d */ /* 0x000fea0003800000 */
[----:B------:R-:W0:Y:S01]  /*0080*/  LDC.64 R2, c[0x0][0x388] ;  /* 0x0000e200ff027b82 */ /* 0x000e220000000a00 */
[----:B------:R-:W1:Y:S07]  /*0090*/  LDCU.64 UR4, c[0x0][0x358] ;  /* 0x00006b00ff0477ac */ /* 0x000e6e0008000a00 */
[----:B------:R-:W2:Y:S01]  /*00a0*/  LDC.64 R4, c[0x0][0x380] ;  /* 0x0000e000ff047b82 */ /* 0x000ea20000000a00 */
[----:B0-----:R-:W-:-:S06]  /*00b0*/  IMAD.WIDE R2, R7, 0x4, R2 ;  /* 0x0000000407027825 */ /* 0x001fcc00078e0202 */
[----:B-1----:R-:W3:Y:S04]  /*00c0*/  LDG.E R2, desc[UR4][R2.64] ;  /* 0x0000000402027981 */ /* 0x002ee8000c1e1900 */
[----:B--2---:R-:W3:Y:S02]  /*00d0*/  LDG.E R7, desc[UR4][R4.64] ;  /* 0x0000000404077981 */ /* 0x004ee4000c1e1900 */
[----:B---3--:R-:W-:-:S05]  /*00e0*/  IADD3 R7, PT, PT, R2, R7, RZ ;  /* 0x0000000702077210 */ /* 0x008fca0007ffe0ff */
[----:B------:R-:W-:Y:S01]  /*00f0*/  STG.E desc[UR4][R4.64], R7 ;  /* 0x0000000704007986 */ /* 0x000fe2000c101904 */
[----:B------:R-:W-:Y:S06]  /*0100*/  BAR.SYNC.DEFER_BLOCKING 0x0 ;  /* 0x0000000000007b1d */ /* 0x000fec0000010000 */
[----:B------:R-:W-:Y:S05]  /*0110*/  EXIT ;  /* 0x000000000000794d */ /* 0x000fea0003800000 */
.L_x_68:
        /* <DEDUP_REMOVED lines=14> */
.L_x_85:


//--------------------- .text._Z9divergentv       --------------------------
	.section	.text._Z9divergentv,"ax",@progbits
	.align	128
        .global         _Z9divergentv
        .type           _Z9divergentv,@function
        .size           _Z9divergentv,(.L_x_86 - _Z9divergentv)
        .other          _Z9divergentv,@"STO_CUDA_ENTRY STV_DEFAULT"
_Z9divergentv:
.text._Z9divergentv:
[----:B------:R-:W-:Y:S01]  /*0000*/  LDC R1, c[0x0][0x37c] ;  /* 0x0000df00ff017b82 */ /* 0x000fe20000000800 */
[----:B------:R-:W-:Y:S05]  /*0010*/  EXIT ;  /* 0x000000000000794d */ /* 0x000fea0003800000 */
.L_x_69:
        /* <DEDUP_REMOVED lines=14> */
.L_x_86:


//--------------------- .text._Z13no_divergencev  --------------------------
	.section	.text._Z13no_divergencev,"ax",@progbits
	.align	128
        .global         _Z13no_divergencev
        .type           _Z13no_divergencev,@function
        .size           _Z13no_divergencev,(.L_x_87 - _Z13no_divergencev)
        .other          _Z13no_divergencev,@"STO_CUDA_ENTRY STV_DEFAULT"
_Z13no_divergencev:
.text._Z13no_divergencev:
[----:B------:R-:W-:Y:S01]  /*0000*/  LDC R1, c[0x0][0x37c] ;  /* 0x0000df00ff017b82 */ /* 0x000fe20000000800 */
[----:B------:R-:W-:Y:S05]  /*0010*/  EXIT ;  /* 0x000000000000794d */ /* 0x000fea0003800000 */
.L_x_70:
        /* <DEDUP_REMOVED lines=14> */
.L_x_87:


//--------------------- .text._Z11warpDetailsv    --------------------------
	.section	.text._Z11warpDetailsv,"ax",@progbits
	.align	128
        .global         _Z11warpDetailsv
        .type           _Z11warpDetailsv,@function
        .size           _Z11warpDetailsv,(.L_x_88 - _Z11warpDetailsv)
        .other          _Z11warpDetailsv,@"STO_CUDA_ENTRY STV_DEFAULT"
_Z11warpDetailsv:
.text._Z11warpDetailsv:
[----:B------:R-:W0:Y:S01]  /*0000*/  LDC R1, c[0x0][0x37c] ;  /* 0x0000df00ff017b82 */ /* 0x000e220000000800 */
[----:B------:R-:W1:Y:S01]  /*0010*/  LDCU UR5, c[0x0][0x2fc] ;  /* 0x00005f80ff0577ac */ /* 0x000e620008000800 */
[----:B------:R-:W2:Y:S01]  /*0020*/  S2R R12, SR_TID.X ;  /* 0x00000000000c7919 */ /* 0x000ea20000002100 */
[----:B0-----:R-:W-:Y:S01]  /*0030*/  VIADD R1, R1, 0xffffffe8 ;  /* 0xffffffe801017836 */ /* 0x001fe20000000000 */
[----:B------:R-:W-:Y:S01]  /*0040*/  MOV R0, 0x10 ;  /* 0x0000001000007802 */ /* 0x000fe20000000f00 */
[----:B------:R-:W0:Y:S01]  /*0050*/  LDCU UR6, c[0x0][0x370] ;  /* 0x00006e00ff0677ac */ /* 0x000e220008000800 */
[----:B------:R-:W0:Y:S02]  /*0060*/  S2R R11, SR_CTAID.Y ;  /* 0x00000000000b7919 */ /* 0x000e240000002600 */
[----:B------:R3:W4:Y:S01]  /*0070*/  LDC.64 R8, c[0x4][R0] ;  /* 0x0100000000087b82 */ /* 0x0007220000000a00 */
[----:B------:R-:W5:Y:S01]  /*0080*/  LDCU UR7, c[0x0][0x360] ;  /* 0x00006c00ff0777ac */ /* 0x000f620008000800 */
[----:B------:R-:W0:Y:S01]  /*0090*/  S2R R10, SR_CTAID.X ;  /* 0x00000000000a7919 */ /* 0x000e220000002500 */
[----:B-----5:R-:W-:-:S02]  /*00a0*/  ULOP3.LUT UP0, URZ, UR7, 0x1f, URZ, 0xc0, !UPT ;  /* 0x0000001f07ff7892 */ /* 0x020fc4000f80c0ff */
[----:B------:R-:W-:Y:S02]  /*00b0*/  USHF.R.U32.HI UR4, URZ, 0x5, UR7 ;  /* 0x00000005ff047899 */ /* 0x000fe40008011607 */
[----:B------:R-:W-:Y:S01]  /*00c0*/  ULEA.HI UR8, UR7, 0x1, URZ, 0x1b ;  /* 0x0000000107087891 */ /* 0x000fe2000f8fd8ff */
[----:B--2---:R-:W-:-:S06]  /*00d0*/  SHF.R.U32.HI R3, RZ, 0x5, R12 ;  /* 0x00000005ff037819 */ /* 0x004fcc000001160c */
[----:B------:R-:W-:Y:S02]  /*00e0*/  @!UP0 UIADD3 UR8, UPT, UPT, UR4, URZ, URZ ;  /* 0x000000ff04088290 */ /* 0x000fe4000fffe0ff */
[----:B------:R-:W2:Y:S01]  /*00f0*/  LDCU UR4, c[0x0][0x2f8] ;  /* 0x00005f00ff0477ac */ /* 0x000ea20008000800 */
[----:B0-----:R-:W-:Y:S01]  /*0100*/  IMAD R2, R11, UR6, R10 ;  /* 0x000000060b027c24 */ /* 0x001fe2000f8e020a */
[----:B------:R3:W-:Y:S03]  /*0110*/  STL.64 [R1], R10 ;  /* 0x0000000a01007387 */ /* 0x0007e60000100a00 */
[C---:B------:R-:W-:Y:S01]  /*0120*/  IMAD R13, R2.reuse, UR7, R12 ;  /* 0x00000007020d7c24 */ /* 0x040fe2000f8e020c */
[----:B------:R-:W0:Y:S01]  /*0130*/  LDCU.64 UR6, c[0x4][0x8] ;  /* 0x01000100ff0677ac */ /* 0x000e220008000a00 */
[----:B------:R-:W-:-:S03]  /*0140*/  IMAD R3, R2, UR8, R3 ;  /* 0x0000000802037c24 */ /* 0x000fc6000f8e0203 */
[----:B------:R3:W-:Y:S04]  /*0150*/  STL.64 [R1+0x8], R12 ;  /* 0x0000080c01007387 */ /* 0x0007e80000100a00 */
[----:B------:R3:W-:Y:S01]  /*0160*/  STL.64 [R1+0x10], R2 ;  /* 0x0000100201007387 */ /* 0x0007e20000100a00 */
[----:B--2---:R-:W-:-:S04]  /*0170*/  IADD3 R6, P0, PT, R1, UR4, RZ ;  /* 0x0000000401067c10 */ /* 0x004fc8000ff1e0ff */
[----:B-1----:R-:W-:Y:S01]  /*0180*/  IADD3.X R7, PT, PT, RZ, UR5, RZ, P0, !PT ;  /* 0x00000005ff077c10 */ /* 0x002fe200087fe4ff */
[----:B0-----:R-:W-:Y:S01]  /*0190*/  IMAD.U32 R4, RZ, RZ, UR6 ;  /* 0x00000006ff047e24 */ /* 0x001fe2000f8e00ff */
[----:B----4-:R-:W-:-:S07]  /*01a0*/  MOV R5, UR7 ;  /* 0x0000000700057c02 */ /* 0x010fce0008000f00 */
[----:B------:R-:W-:-:S07]  /*01b0*/  LEPC R20, `(.L_x_71) ;  /* 0x000000001014794e */ /* 0x000fce0000000000 */
[----:B---3--:R-:W-:Y:S05]  /*01c0*/  CALL.ABS.NOINC R8 ;  /* 0x0000000008007343 */ /* 0x008fea0003c00000 */
.L_x_71:
[----:B------:R-:W-:Y:S05]  /*01d0*/  EXIT ;  /* 0x000000000000794d */ /* 0x000fea0003800000 */
.L_x_72:
        /* <DEDUP_REMOVED lines=10> */
.L_x_88:


//--------------------- .text._Z10sum_arraysPiS_S_S_i --------------------------
	.section	.text._Z10sum_arraysPiS_S_S_i,"ax",@progbits
	.align	128
        .global         _Z10sum_arraysPiS_S_S_i
        .type           _Z10sum_arraysPiS_S_S_i,@function
        .size           _Z10sum_arraysPiS_S_S_i,(.L_x_89 - _Z10sum_arraysPiS_S_S_i)
        .other          _Z10sum_arraysPiS_S_S_i,@"STO_CUDA_ENTRY STV_DEFAULT"
_Z10sum_arraysPiS_S_S_i:
.text._Z10sum_arraysPiS_S_S_i:
        /* <DEDUP_REMOVED lines=10> */
[----:B------:R-:W2:Y:S08]  /*00a0*/  LDC.64 R4, c[0x0][0x388] ;  /* 0x0000e200ff047b82 */ /* 0x000eb00000000a00 */
[----:B------:R-:W3:Y:S01]  /*00b0*/  LDC.64 R6, c[0x0][0x390] ;  /* 0x0000e400ff067b82 */ /* 0x000ee20000000a00 */
[----:B0-----:R-:W-:-:S07]  /*00c0*/  IMAD.WIDE R2, R11, 0x4, R2 ;  /* 0x000000040b027825 */ /* 0x001fce00078e0202 */
[----:B------:R-:W0:Y:S01]  /*00d0*/  LDC.64 R8, c[0x0][0x398] ;  /* 0x0000e600ff087b82 */ /* 0x000e220000000a00 */
[----:B-1----:R-:W4:Y:S01]  /*00e0*/  LDG.E R2, desc[UR4][R2.64] ;  /* 0x0000000402027981 */ /* 0x002f22000c1e1900 */
[----:B--2---:R-:W-:-:S06]  /*00f0*/  IMAD.WIDE R4, R11, 0x4, R4 ;  /* 0x000000040b047825 */ /* 0x004fcc00078e0204 */
[----:B------:R-:W4:Y:S01]  /*0100*/  LDG.E R5, desc[UR4][R4.64] ;  /* 0x0000000404057981 */ /* 0x000f22000c1e1900 */
[----:B---3--:R-:W-:-:S06]  /*0110*/  IMAD.WIDE R6, R11, 0x4, R6 ;  /* 0x000000040b067825 */ /* 0x008fcc00078e0206 */
[----:B------:R-:W4:Y:S01]  /*0120*/  LDG.E R6, desc[UR4][R6.64] ;  /* 0x0000000406067981 */ /* 0x000f22000c1e1900 */
[----:B0-----:R-:W-:Y:S01]  /*0130*/  IMAD.WIDE R8, R11, 0x4, R8 ;  /* 0x000000040b087825 */ /* 0x001fe200078e0208 */
[----:B----4-:R-:W-:-:S05]  /*0140*/  IADD3 R11, PT, PT, R6, R5, R2 ;  /* 0x00000005060b7210 */ /* 0x010fca0007ffe002 */
[----:B------:R-:W-:Y:S01]  /*0150*/  STG.E desc[UR4][R8.64], R11 ;  /* 0x0000000b08007986 */ /* 0x000fe2000c101904 */
[----:B------:R-:W-:Y:S05]  /*0160*/  EXIT ;  /* 0x000000000000794d */ /* 0x000fea0003800000 */
.L_x_73:
        /* <DEDUP_REMOVED lines=9> */
.L_x_89:


//--------------------- .text._Z9sum_arrayPiS_S_i --------------------------
	.section	.text._Z9sum_arrayPiS_S_i,"ax",@progbits
	.align	128
        .global         _Z9sum_arrayPiS_S_i
        .type           _Z9sum_arrayPiS_S_i,@function
        .size           _Z9sum_arrayPiS_S_i,(.L_x_90 - _Z9sum_arrayPiS_S_i)
        .other          _Z9sum_arrayPiS_S_i,@"STO_CUDA_ENTRY STV_DEFAULT"
_Z9sum_arrayPiS_S_i:
.text._Z9sum_arrayPiS_S_i:
        /* <DEDUP_REMOVED lines=12> */
[----:B0-----:R-:W-:-:S06]  /*00c0*/  IMAD.WIDE R2, R9, 0x4, R2 ;  /* 0x0000000409027825 */ /* 0x001fcc00078e0202 */
[----:B-1----:R-:W4:Y:S01]  /*00d0*/  LDG.E R2, desc[UR4][R2.64] ;  /* 0x0000000402027981 */ /* 0x002f22000c1e1900 */
[----:B--2---:R-:W-:-:S06]  /*00e0*/  IMAD.WIDE R4, R9, 0x4, R4 ;  /* 0x0000000409047825 */ /* 0x004fcc00078e0204 */
[----:B------:R-:W4:Y:S01]  /*00f0*/  LDG.E R5, desc[UR4][R4.64] ;  /* 0x0000000404057981 */ /* 0x000f22000c1e1900 */
[----:B---3--:R-:W-:Y:S01]  /*0100*/  IMAD.WIDE R6, R9, 0x4, R6 ;  /* 0x0000000409067825 */ /* 0x008fe200078e0206 */
[----:B----4-:R-:W-:-:S05]  /*0110*/  IADD3 R9, PT, PT, R2, R5, RZ ;  /* 0x0000000502097210 */ /* 0x010fca0007ffe0ff */
[----:B------:R-:W-:Y:S01]  /*0120*/  STG.E desc[UR4][R6.64], R9 ;  /* 0x0000000906007986 */ /* 0x000fe2000c101904 */
[----:B------:R-:W-:Y:S05]  /*0130*/  EXIT ;  /* 0x000000000000794d */ /* 0x000fea0003800000 */
.L_x_74:
        /* <DEDUP_REMOVED lines=12> */
.L_x_90:


//--------------------- .text._Z8kernel9DPii      --------------------------
	.section	.text._Z8kernel9DPii,"ax",@progbits
	.align	128
        .global         _Z8kernel9DPii
        .type           _Z8kernel9DPii,@function
        .size           _Z8kernel9DPii,(.L_x_91 - _Z8kernel9DPii)
        .other          _Z8kernel9DPii,@"STO_CUDA_ENTRY STV_DEFAULT"
_Z8kernel9DPii:
.text._Z8kernel9DPii:
[----:B------:R-:W0:Y:S01]  /*0000*/  LDC R1, c[0x0][0x37c] ;  /* 0x0000df00ff017b82 */ /* 0x000e220000000800 */
[----:B------:R-:W1:Y:S01]  /*0010*/  S2R R3, SR_TID.Z ;  /* 0x0000000000037919 */ /* 0x000e620000002300 */
[----:B------:R-:W2:Y:S06]  /*0020*/  LDCU UR6, c[0x0][0x2fc] ;  /* 0x00005f80ff0677ac */ /* 0x000eac0008000800 */
[----:B------:R-:W1:Y:S01]  /*0030*/  S2UR UR11, SR_CTAID.X ;  /* 0x00000000000b79c3 */ /* 0x000e620000002500 */
[----:B0-----:R-:W-:Y:S01]  /*0040*/  IADD3 R1, PT, PT, R1, -0x8, RZ ;  /* 0xfffffff801017810 */ /* 0x001fe20007ffe0ff */
[----:B------:R-:W0:Y:S01]  /*0050*/  S2R R5, SR_TID.Y ;  /* 0x0000000000057919 */ /* 0x000e220000002200 */
[----:B------:R-:W3:Y:S01]  /*0060*/  LDCU UR5, c[0x0][0x374] ;  /* 0x00006e80ff0577ac */ /* 0x000ee20008000800 */
[----:B------:R-:W4:Y:S01]  /*0070*/  S2R R7, SR_TID.X ;  /* 0x0000000000077919 */ /* 0x000f220000002100 */
[----:B------:R-:W5:Y:S03]  /*0080*/  LDCU UR7, c[0x0][0x370] ;  /* 0x00006e00ff0777ac */ /* 0x000f660008000800 */
[----:B------:R-:W1:Y:S01]  /*0090*/  LDC R2, c[0x0][0x368] ;  /* 0x0000da00ff027b82 */ /* 0x000e620000000800 */
[----:B------:R-:W0:Y:S01]  /*00a0*/  LDCU UR8, c[0x0][0x364] ;  /* 0x00006c80ff0877ac */ /* 0x000e220008000800 */
[----:B------:R-:W4:Y:S06]  /*00b0*/  LDCU UR9, c[0x0][0x360] ;  /* 0x00006c00ff0977ac */ /* 0x000f2c0008000800 */
[----:B------:R-:W3:Y:S08]  /*00c0*/  S2UR UR4, SR_CTAID.Z ;  /* 0x00000000000479c3 */ /* 0x000ef00000002700 */
[----:B------:R-:W2:Y:S01]  /*00d0*/  S2UR UR10, SR_CTAID.Y ;  /* 0x00000000000a79c3 */ /* 0x000ea20000002600 */
[----:B-1----:R-:W-:-:S02]  /*00e0*/  IMAD R0, R2, UR11, R3 ;  /* 0x0000000b02007c24 */ /* 0x002fc4000f8e0203 */
[----:B-----5:R-:W-:Y:S01]  /*00f0*/  IMAD R3, R2, UR7, RZ ;  /* 0x0000000702037c24 */ /* 0x020fe2000f8e02ff */
[----:B------:R-:W1:Y:S01]  /*0100*/  LDCU UR7, c[0x0][0x388] ;  /* 0x00007100ff0777ac */ /* 0x000e620008000800 */
[----:B---3--:R-:W-:Y:S01]  /*0110*/  UIMAD UR4, UR4, UR5, URZ ;  /* 0x00000005040472a4 */ /* 0x008fe2000f8e02ff */
[----:B------:R-:W3:Y:S01]  /*0120*/  LDCU UR5, c[0x0][0x2f8] ;  /* 0x00005f00ff0577ac */ /* 0x000ee20008000800 */
[----:B--2---:R-:W-:-:S04]  /*0130*/  IMAD R0, R3, UR10, R0 ;  /* 0x0000000a03007c24 */ /* 0x004fc8000f8e0200 */
[----:B------:R-:W-:-:S04]  /*0140*/  IMAD R0, R3, UR4, R0 ;  /* 0x0000000403007c24 */ /* 0x000fc8000f8e0200 */
[----:B0-----:R-:W-:-:S04]  /*0150*/  IMAD R0, R0, UR8, R5 ;  /* 0x0000000800007c24 */ /* 0x001fc8000f8e0205 */
[----:B----4-:R-:W-:Y:S01]  /*0160*/  IMAD R2, R0, UR9, R7 ;  /* 0x0000000900027c24 */ /* 0x010fe2000f8e0207 */
[----:B---3--:R-:W-:-:S04]  /*0170*/  IADD3 R6, P1, PT, R1, UR5, RZ ;  /* 0x0000000501067c10 */ /* 0x008fc8000ff3e0ff */
[----:B-1----:R-:W-:Y:S02]  /*0180*/  ISETP.GE.AND P0, PT, R2, UR7, PT ;  /* 0x0000000702007c0c */ /* 0x002fe4000bf06270 */
[----:B------:R-:W-:-:S11]  /*0190*/  IADD3.X R7, PT, PT, RZ, UR6, RZ, P1, !PT ;  /* 0x00000006ff077c10 */ /* 0x000fd60008ffe4ff */
[----:B------:R-:W-:Y:S05]  /*01a0*/  @P0 EXIT ;  /* 0x000000000000094d */ /* 0x000fea0003800000 */
[----:B------:R-:W0:Y:S01]  /*01b0*/  LDC.64 R8, c[0x0][0x380] ;  /* 0x0000e000ff087b82 */ /* 0x000e220000000a00 */
[----:B------:R-:W1:Y:S01]  /*01c0*/  LDCU.64 UR4, c[0x0][0x358] ;  /* 0x00006b00ff0477ac */ /* 0x000e620008000a00 */
[----:B0-----:R-:W-:-:S05]  /*01d0*/  IMAD.WIDE R8, R2, 0x4, R8 ;  /* 0x0000000402087825 */ /* 0x001fca00078e0208 */
[----:B-1----:R-:W2:Y:S01]  /*01e0*/  LDG.E R3, desc[UR4][R8.64] ;  /* 0x0000000408037981 */ /* 0x002ea2000c1e1900 */
[----:B------:R-:W-:Y:S01]  /*01f0*/  MOV R0, 0x10 ;  /* 0x0000001000007802 */ /* 0x000fe20000000f00 */
[----:B------:R-:W0:Y:S03]  /*0200*/  LDCU.64 UR4, c[0x4][URZ] ;  /* 0x01000000ff0477ac */ /* 0x000e260008000a00 */
[----:B------:R1:W3:Y:S01]  /*0210*/  LDC.64 R10, c[0x4][R0] ;  /* 0x01000000000a7b82 */ /* 0x0002e20000000a00 */
[----:B0-----:R-:W-:Y:S02]  /*0220*/  MOV R4, UR4 ;  /* 0x0000000400047c02 */ /* 0x001fe40008000f00 */
[----:B------:R-:W-:Y:S01]  /*0230*/  MOV R5, UR5 ;  /* 0x0000000500057c02 */ /* 0x000fe20008000f00 */
[----:B--23--:R1:W-:Y:S06]  /*0240*/  STL.64 [R1], R2 ;  /* 0x0000000201007387 */ /* 0x00c3ec0000100a00 */
[----:B------:R-:W-:-:S07]  /*0250*/  LEPC R20, `(.L_x_75) ;  /* 0x000000001014794e */ /* 0x000fce0000000000 */
[----:B-1----:R-:W-:Y:S05]  /*0260*/  CALL.ABS.NOINC R10 ;  /* 0x000000000a007343 */ /* 0x002fea0003c00000 */
.L_x_75:
[----:B------:R-:W-:Y:S05]  /*0270*/  EXIT ;  /* 0x000000000000794d */ /* 0x000fea0003800000 */
.L_x_76:
        /* <DEDUP_REMOVED lines=16> */
.L_x_91:


//--------------------- .nv.global.init           --------------------------
	.section	.nv.global.init,"aw",@progbits
.nv.global.init:
	.type		$str,@object
	.size		$str,($str$1 - $str)
$str:
        /*0000*/ 	.byte	0x61, 0x72, 0x72, 0x5b, 0x25, 0x64, 0x5d, 0x20, 0x3d, 0x20, 0x25, 0x64, 0x0a, 0x00
	.type		$str$1,@object
	.size		$str$1,(.L_1 - $str$1)
$str$1:
        /*000e*/ 	.byte	0x74, 0x68, 0x72, 0x65, 0x61, 0x64, 0x5b, 0x25, 0x64, 0x5d, 0x5b, 0x25, 0x64, 0x5d, 0x5b, 0x25
        /*001e*/ 	.byte	0x64, 0x5d, 0x3a, 0x3a, 0x3a, 0x20, 0x74, 0x68, 0x72, 0x65, 0x61, 0x64, 0x20, 0x3d, 0x3d, 0x20
        /*002e*/ 	.byte	0x25, 0x64, 0x20, 0x3a, 0x20, 0x62, 0x6c, 0x6f, 0x63, 0x6b, 0x20, 0x3d, 0x3d, 0x20, 0x25, 0x64
        /*003e*/ 	.byte	0x20, 0x3a, 0x20, 0x77, 0x61, 0x72, 0x70, 0x20, 0x3d, 0x3d, 0x20, 0x25, 0x64, 0x0a, 0x00
.L_1:


//--------------------- .nv.shared.reserved.0     --------------------------
	.section	.nv.shared.reserved.0,"aw",@nobits
	.weak		__nv_reservedSMEM_offset_0_alias
	.size		__nv_reservedSMEM_offset_0_alias, 0, 64
	.other		__nv_reservedSMEM_offset_0_alias,@"STO_CUDA_RESERVED_SHARED STV_DEFAULT"
__nv_reservedSMEM_offset_0_alias:
	.zero		0
	.zero		64


//--------------------- .nv.constant0._Z28reduction_unrolling_intersumPiS_ii --------------------------
	.section	.nv.constant0._Z28reduction_unrolling_intersumPiS_ii,"a",@progbits
	.sectionflags	@""
	.align	4
.nv.constant0._Z28reduction_unrolling_intersumPiS_ii:
	.zero		920


//--------------------- .nv.constant0._Z23reduction_warp_unrolledPiS_i --------------------------
	.section	.nv.constant0._Z23reduction_warp_unrolledPiS_i,"a",@progbits
	.sectionflags	@""
	.align	4
.nv.constant0._Z23reduction_warp_unrolledPiS_i:
	.zero		916


//--------------------- .nv.constant0._Z31reduction_unrolling_interleavedPiS_ii --------------------------
	.section	.nv.constant0._Z31reduction_unrolling_interleavedPiS_ii,"a",@progbits
	.sectionflags	@""
	.align	4
.nv.constant0._Z31reduction_unrolling_interleavedPiS_ii:
	.zero		920


//--------------------- .nv.constant0._Z26reduction_unrolling_blocksPiS_ii --------------------------
	.section	.nv.constant0._Z26reduction_unrolling_blocksPiS_ii,"a",@progbits
	.sectionflags	@""
	.align	4
.nv.constant0._Z26reduction_unrolling_blocksPiS_ii:
	.zero		920


//--------------------- .nv.constant0._Z27reduction_unrolling_blocks2PiS_i --------------------------
	.section	.nv.constant0._Z27reduction_unrolling_blocks2PiS_i,"a",@progbits
	.sectionflags	@""
	.align	4
.nv.constant0._Z27reduction_unrolling_blocks2PiS_i:
	.zero		916


//--------------------- .nv.constant0._Z27reduction_interleaved_pairsPiS_i --------------------------
	.section	.nv.constant0._Z27reduction_interleaved_pairsPiS_i,"a",@progbits
	.sectionflags	@""
	.align	4
.nv.constant0._Z27reduction_interleaved_pairsPiS_i:
	.zero		916


//--------------------- .nv.constant0._Z12efficientSumPiS_i --------------------------
	.section	.nv.constant0._Z12efficientSumPiS_i,"a",@progbits
	.sectionflags	@""
	.align	4
.nv.constant0._Z12efficientSumPiS_i:
	.zero		916


//--------------------- .nv.constant0._Z27neighbored_paired_reductionPiS_i --------------------------
	.section	.nv.constant0._Z27neighbored_paired_reductionPiS_i,"a",@progbits
	.sectionflags	@""
	.align	4
.nv.constant0._Z27neighbored_paired_reductionPiS_i:
	.zero		916


//--------------------- .nv.constant0._Z12no_reductionPiS_i --------------------------
	.section	.nv.constant0._Z12no_reductionPiS_i,"a",@progbits
	.sectionflags	@""
	.align	4
.nv.constant0._Z12no_reductionPiS_i:
	.zero		916


//--------------------- .nv.constant0._Z9divergentv --------------------------
	.section	.nv.constant0._Z9divergentv,"a",@progbits
	.sectionflags	@""
	.align	4
.nv.constant0._Z9divergentv:
	.zero		896


//--------------------- .nv.constant0._Z13no_divergencev --------------------------
	.section	.nv.constant0._Z13no_divergencev,"a",@progbits
	.sectionflags	@""
	.align	4
.nv.constant0._Z13no_divergencev:
	.zero		896


//--------------------- .nv.constant0._Z11warpDetailsv --------------------------
	.section	.nv.constant0._Z11warpDetailsv,"a",@progbits
	.sectionflags	@""
	.align	4
.nv.constant0._Z11warpDetailsv:
	.zero		896


//--------------------- .nv.constant0._Z10sum_arraysPiS_S_S_i --------------------------
	.section	.nv.constant0._Z10sum_arraysPiS_S_S_i,"a",@progbits
	.sectionflags	@""
	.align	4
.nv.constant0._Z10sum_arraysPiS_S_S_i:
	.zero		932


//--------------------- .nv.constant0._Z9sum_arrayPiS_S_i --------------------------
	.section	.nv.constant0._Z9sum_arrayPiS_S_i,"a",@progbits
	.sectionflags	@""
	.align	4
.nv.constant0._Z9sum_arrayPiS_S_i:
	.zero		924


//--------------------- .nv.constant0._Z8kernel9DPii --------------------------
	.section	.nv.constant0._Z8kernel9DPii,"a",@progbits
	.sectionflags	@""
	.align	4
.nv.constant0._Z8kernel9DPii:
	.zero		908


//--------------------- SYMBOLS --------------------------

	.type		.nv.reservedSmem.offset0,@object
	.size		.nv.reservedSmem.offset0,0x4
	.type		vprintf,@function
